	.target	sm_100a

	.elftype	@"ET_EXEC"


//--------------------- .note.nv.tkinfo           --------------------------
	.section	.note.nv.tkinfo,"",@"SHT_NOTE"
	.sectionflags	@"SHF_NOTE_NV_TKINFO"
	.tkinfo
        /*0018*/ 	.word	0x00000002
        /*0030*/ 	.string	""
        /*0030*/ 	.string	"ptxas"
        /*0030*/ 	.string	"Cuda compilation tools, release 13.0, V13.0.88"
        /*0030*/ 	.string	"Build cuda_13.0.r13.0/compiler.36424714_0"
        /*0030*/ 	.string	"-arch sm_100a -m 64 "



//--------------------- .note.nv.cuinfo           --------------------------
	.section	.note.nv.cuinfo,"",@"SHT_NOTE"
	.sectionflags	@"SHF_NOTE_NV_CUINFO"
        /*0018*/ 	.short	0x0002
        /*001a*/ 	.short	0x0064
        /*001c*/ 	.short	0x0082
	.zero		2


//--------------------- .nv.info                  --------------------------
	.section	.nv.info,"",@"SHT_CUDA_INFO"
	.align	4


	//----- nvinfo : EIATTR_REGCOUNT
	.align		4
        /*0000*/ 	.byte	0x04, 0x2f
        /*0002*/ 	.short	(.L_19 - .L_18)
	.align		4
.L_18:
        /*0004*/ 	.word	index@(_ZN7cutlass13device_kernelINS_4gemm6kernel13GemmUniversalIN4cute5tupleIJiiiiEEENS1_10collective13CollectiveMmaINS1_35MainloopSm100TmaUmmaWarpSpecializedILi17ELi2ELi4ENS5_IJNS4_1CILi1EEESB_SB_EEEEENS5_IJNSA_ILi128EEENSA_ILi64EEESF_EEENS_12float_e4m3_tENS5_IJSB_llEEESH_NS5_IJlSB_lEEENS4_8TiledMMAINS4_8MMA_AtomIJNS4_10MMA_TraitsINS4_19SM100_MMA_F8F6F4_SSEJSH_SH_fSE_SF_NS4_17integral_constantINS4_4UMMA5MajorELSQ_1EEENSO_ISQ_LSQ_0EEENSO_INSP_7ScaleInELST_0EEESU_EEEEEENS4_6LayoutISC_NS5_IJNSA_ILi0EEESY_SY_EEEEENS5_IJNS4_10UnderscoreES11_S11_EEEEENS4_13SM90_TMA_LOADENS4_14ComposedLayoutINS4_7SwizzleILi3ELi4ELi3EEENS4_18smem_ptr_flag_bitsILi8EEENSX_INS5_IJSE_NSA_ILi8EEEEEENS5_IJSB_SE_EEEEEEEvNS4_8identityES14_NS15_INS16_ILi2ELi4ELi3EEES19_NSX_INS5_IJS1A_SF_EEENS5_IJSF_SB_EEEEEEEvS1F_EENS_8epilogue10collective18CollectiveEpilogueINS1M_23Sm100TmaWarpSpecializedILi1ELi1ELi64ELb0ELb0EEEJSG_NS5_IJNSX_ISE_SB_EENSX_ISF_SB_EEEEESH_SJ_SH_SJ_NS1M_6fusion15FusionCallbacksIS1Q_NS1U_17LinearCombinationISH_fSH_fLNS_15FloatRoundStyleE2EEESG_S1T_JEEENS4_5SM1004TMEM4LOAD26SM100_TMEM_LOAD_32dp32b64xES14_S1K_NS4_39AutoVectorizingCopyWithAssumedAlignmentILi128EEENS4_14SM90_TMA_STOREES1K_S25_S25_EEEvvEEEEvNT_6ParamsE)
        /*0008*/ 	.word	0x000000c2


	//----- nvinfo : EIATTR_FRAME_SIZE
	.align		4
.L_19:
        /*000c*/ 	.byte	0x04, 0x11
        /*000e*/ 	.short	(.L_21 - .L_20)
	.align		4
.L_20:
        /*0010*/ 	.word	index@($__internal_2_$__cuda_sm10x_tcgen05_guardrail_trap_unallocated_columns_being_dealloced)
        /*0014*/ 	.word	0x00000000


	//----- nvinfo : EIATTR_FRAME_SIZE
	.align		4
.L_21:
        /*0018*/ 	.byte	0x04, 0x11
        /*001a*/ 	.short	(.L_23 - .L_22)
	.align		4
.L_22:
        /*001c*/ 	.word	index@($__internal_1_$__cuda_sm10x_tcgen05_guardrail_trap_phase_invalid_during_alloc)
        /*0020*/ 	.word	0x00000000


	//----- nvinfo : EIATTR_FRAME_SIZE
	.align		4
.L_23:
        /*0024*/ 	.byte	0x04, 0x11
        /*0026*/ 	.short	(.L_25 - .L_24)
	.align		4
.L_24:
        /*0028*/ 	.word	index@($__internal_0_$__cuda_sm10x_tcgen05_guardrail_trap_col_being_dealloced_not_returned_by_alloc)
        /*002c*/ 	.word	0x00000000


	//----- nvinfo : EIATTR_FRAME_SIZE
	.align		4
.L_25:
        /*0030*/ 	.byte	0x04, 0x11
        /*0032*/ 	.short	(.L_27 - .L_26)
	.align		4
.L_26:
        /*0034*/ 	.word	index@(_ZN7cutlass13device_kernelINS_4gemm6kernel13GemmUniversalIN4cute5tupleIJiiiiEEENS1_10collective13CollectiveMmaINS1_35MainloopSm100TmaUmmaWarpSpecializedILi17ELi2ELi4ENS5_IJNS4_1CILi1EEESB_SB_EEEEENS5_IJNSA_ILi128EEENSA_ILi64EEESF_EEENS_12float_e4m3_tENS5_IJSB_llEEESH_NS5_IJlSB_lEEENS4_8TiledMMAINS4_8MMA_AtomIJNS4_10MMA_TraitsINS4_19SM100_MMA_F8F6F4_SSEJSH_SH_fSE_SF_NS4_17integral_constantINS4_4UMMA5MajorELSQ_1EEENSO_ISQ_LSQ_0EEENSO_INSP_7ScaleInELST_0EEESU_EEEEEENS4_6LayoutISC_NS5_IJNSA_ILi0EEESY_SY_EEEEENS5_IJNS4_10UnderscoreES11_S11_EEEEENS4_13SM90_TMA_LOADENS4_14ComposedLayoutINS4_7SwizzleILi3ELi4ELi3EEENS4_18smem_ptr_flag_bitsILi8EEENSX_INS5_IJSE_NSA_ILi8EEEEEENS5_IJSB_SE_EEEEEEEvNS4_8identityES14_NS15_INS16_ILi2ELi4ELi3EEES19_NSX_INS5_IJS1A_SF_EEENS5_IJSF_SB_EEEEEEEvS1F_EENS_8epilogue10collective18CollectiveEpilogueINS1M_23Sm100TmaWarpSpecializedILi1ELi1ELi64ELb0ELb0EEEJSG_NS5_IJNSX_ISE_SB_EENSX_ISF_SB_EEEEESH_SJ_SH_SJ_NS1M_6fusion15FusionCallbacksIS1Q_NS1U_17LinearCombinationISH_fSH_fLNS_15FloatRoundStyleE2EEESG_S1T_JEEENS4_5SM1004TMEM4LOAD26SM100_TMEM_LOAD_32dp32b64xES14_S1K_NS4_39AutoVectorizingCopyWithAssumedAlignmentILi128EEENS4_14SM90_TMA_STOREES1K_S25_S25_EEEvvEEEEvNT_6ParamsE)
        /*0038*/ 	.word	0x00000000


	//----- nvinfo : EIATTR_MIN_STACK_SIZE
	.align		4
.L_27:
        /*003c*/ 	.byte	0x04, 0x12
        /*003e*/ 	.short	(.L_29 - .L_28)
	.align		4
.L_28:
        /*0040*/ 	.word	index@(_ZN7cutlass13device_kernelINS_4gemm6kernel13GemmUniversalIN4cute5tupleIJiiiiEEENS1_10collective13CollectiveMmaINS1_35MainloopSm100TmaUmmaWarpSpecializedILi17ELi2ELi4ENS5_IJNS4_1CILi1EEESB_SB_EEEEENS5_IJNSA_ILi128EEENSA_ILi64EEESF_EEENS_12float_e4m3_tENS5_IJSB_llEEESH_NS5_IJlSB_lEEENS4_8TiledMMAINS4_8MMA_AtomIJNS4_10MMA_TraitsINS4_19SM100_MMA_F8F6F4_SSEJSH_SH_fSE_SF_NS4_17integral_constantINS4_4UMMA5MajorELSQ_1EEENSO_ISQ_LSQ_0EEENSO_INSP_7ScaleInELST_0EEESU_EEEEEENS4_6LayoutISC_NS5_IJNSA_ILi0EEESY_SY_EEEEENS5_IJNS4_10UnderscoreES11_S11_EEEEENS4_13SM90_TMA_LOADENS4_14ComposedLayoutINS4_7SwizzleILi3ELi4ELi3EEENS4_18smem_ptr_flag_bitsILi8EEENSX_INS5_IJSE_NSA_ILi8EEEEEENS5_IJSB_SE_EEEEEEEvNS4_8identityES14_NS15_INS16_ILi2ELi4ELi3EEES19_NSX_INS5_IJS1A_SF_EEENS5_IJSF_SB_EEEEEEEvS1F_EENS_8epilogue10collective18CollectiveEpilogueINS1M_23Sm100TmaWarpSpecializedILi1ELi1ELi64ELb0ELb0EEEJSG_NS5_IJNSX_ISE_SB_EENSX_ISF_SB_EEEEESH_SJ_SH_SJ_NS1M_6fusion15FusionCallbacksIS1Q_NS1U_17LinearCombinationISH_fSH_fLNS_15FloatRoundStyleE2EEESG_S1T_JEEENS4_5SM1004TMEM4LOAD26SM100_TMEM_LOAD_32dp32b64xES14_S1K_NS4_39AutoVectorizingCopyWithAssumedAlignmentILi128EEENS4_14SM90_TMA_STOREES1K_S25_S25_EEEvvEEEEvNT_6ParamsE)
        /*0044*/ 	.word	0x00000000
.L_29:


//--------------------- .nv.compat                --------------------------
	.section	.nv.compat,"",@"SHT_CUDA_COMPAT_INFO"
	.align	4
        /*0000*/ 	.byte	0x02, 0x09, 0x01, 0x00, 0x02, 0x02, 0x02, 0x00, 0x02, 0x05, 0x05, 0x00, 0x03, 0x07, 0x01, 0x01
        /*0010*/ 	.byte	0x02, 0x03, 0x01, 0x00, 0x02, 0x06, 0x01, 0x00, 0x04, 0x0b, 0x08, 0x00, 0x09, 0x00, 0x00, 0x00
        /*0020*/ 	.byte	0x00, 0x00, 0x00, 0x00


//--------------------- .nv.info._ZN7cutlass13device_kernelINS_4gemm6kernel13GemmUniversalIN4cute5tupleIJiiiiEEENS1_10collective13CollectiveMmaINS1_35MainloopSm100TmaUmmaWarpSpecializedILi17ELi2ELi4ENS5_IJNS4_1CILi1EEESB_SB_EEEEENS5_IJNSA_ILi128EEENSA_ILi64EEESF_EEENS_12float_e4m3_tENS5_IJSB_llEEESH_NS5_IJlSB_lEEENS4_8TiledMMAINS4_8MMA_AtomIJNS4_10MMA_TraitsINS4_19SM100_MMA_F8F6F4_SSEJSH_SH_fSE_SF_NS4_17integral_constantINS4_4UMMA5MajorELSQ_1EEENSO_ISQ_LSQ_0EEENSO_INSP_7ScaleInELST_0EEESU_EEEEEENS4_6LayoutISC_NS5_IJNSA_ILi0EEESY_SY_EEEEENS5_IJNS4_10UnderscoreES11_S11_EEEEENS4_13SM90_TMA_LOADENS4_14ComposedLayoutINS4_7SwizzleILi3ELi4ELi3EEENS4_18smem_ptr_flag_bitsILi8EEENSX_INS5_IJSE_NSA_ILi8EEEEEENS5_IJSB_SE_EEEEEEEvNS4_8identityES14_NS15_INS16_ILi2ELi4ELi3EEES19_NSX_INS5_IJS1A_SF_EEENS5_IJSF_SB_EEEEEEEvS1F_EENS_8epilogue10collective18CollectiveEpilogueINS1M_23Sm100TmaWarpSpecializedILi1ELi1ELi64ELb0ELb0EEEJSG_NS5_IJNSX_ISE_SB_EENSX_ISF_SB_EEEEESH_SJ_SH_SJ_NS1M_6fusion15FusionCallbacksIS1Q_NS1U_17LinearCombinationISH_fSH_fLNS_15FloatRoundStyleE2EEESG_S1T_JEEENS4_5SM1004TMEM4LOAD26SM100_TMEM_LOAD_32dp32b64xES14_S1K_NS4_39AutoVectorizingCopyWithAssumedAlignmentILi128EEENS4_14SM90_TMA_STOREES1K_S25_S25_EEEvvEEEEvNT_6ParamsE --------------------------
	.section	.nv.info._ZN7cutlass13device_kernelINS_4gemm6kernel13GemmUniversalIN4cute5tupleIJiiiiEEENS1_10collective13CollectiveMmaINS1_35MainloopSm100TmaUmmaWarpSpecializedILi17ELi2ELi4ENS5_IJNS4_1CILi1EEESB_SB_EEEEENS5_IJNSA_ILi128EEENSA_ILi64EEESF_EEENS_12float_e4m3_tENS5_IJSB_llEEESH_NS5_IJlSB_lEEENS4_8TiledMMAINS4_8MMA_AtomIJNS4_10MMA_TraitsINS4_19SM100_MMA_F8F6F4_SSEJSH_SH_fSE_SF_NS4_17integral_constantINS4_4UMMA5MajorELSQ_1EEENSO_ISQ_LSQ_0EEENSO_INSP_7ScaleInELST_0EEESU_EEEEEENS4_6LayoutISC_NS5_IJNSA_ILi0EEESY_SY_EEEEENS5_IJNS4_10UnderscoreES11_S11_EEEEENS4_13SM90_TMA_LOADENS4_14ComposedLayoutINS4_7SwizzleILi3ELi4ELi3EEENS4_18smem_ptr_flag_bitsILi8EEENSX_INS5_IJSE_NSA_ILi8EEEEEENS5_IJSB_SE_EEEEEEEvNS4_8identityES14_NS15_INS16_ILi2ELi4ELi3EEES19_NSX_INS5_IJS1A_SF_EEENS5_IJSF_SB_EEEEEEEvS1F_EENS_8epilogue10collective18CollectiveEpilogueINS1M_23Sm100TmaWarpSpecializedILi1ELi1ELi64ELb0ELb0EEEJSG_NS5_IJNSX_ISE_SB_EENSX_ISF_SB_EEEEESH_SJ_SH_SJ_NS1M_6fusion15FusionCallbacksIS1Q_NS1U_17LinearCombinationISH_fSH_fLNS_15FloatRoundStyleE2EEESG_S1T_JEEENS4_5SM1004TMEM4LOAD26SM100_TMEM_LOAD_32dp32b64xES14_S1K_NS4_39AutoVectorizingCopyWithAssumedAlignmentILi128EEENS4_14SM90_TMA_STOREES1K_S25_S25_EEEvvEEEEvNT_6ParamsE,"",@"SHT_CUDA_INFO"
	.sectionflags	@""
	.align	4


	//----- nvinfo : EIATTR_CUDA_API_VERSION
	.align		4
        /*0000*/ 	.byte	0x04, 0x37
        /*0002*/ 	.short	(.L_31 - .L_30)
.L_30:
        /*0004*/ 	.word	0x00000082


	//----- nvinfo : EIATTR_KPARAM_INFO
	.align		4
.L_31:
        /*0008*/ 	.byte	0x04, 0x17
        /*000a*/ 	.short	(.L_33 - .L_32)
.L_32:
        /*000c*/ 	.word	0x00000000
        /*0010*/ 	.short	0x0000
        /*0012*/ 	.short	0x0000
        /*0014*/ 	.byte	0x00, 0xf0, 0x01, 0x20


	//----- nvinfo : EIATTR_AT_ENTRY_FRAGMENTS
	.align		4
.L_33:
        /*0018*/ 	.byte	0x04, 0x4f
        /*001a*/ 	.short	(.L_35 - .L_34)


	//   ....[0]....
.L_34:
        /*001c*/ 	.word	0x00000006


	//----- nvinfo : EIATTR_RESERVED_SMEM_USED
	.align		4
.L_35:
        /*0020*/ 	.byte	0x01, 0x41
	.zero		2


	//----- nvinfo : EIATTR_SPARSE_MMA_MASK
	.align		4
        /*0024*/ 	.byte	0x03, 0x50
        /*0026*/ 	.short	0x0000


	//----- nvinfo : EIATTR_TCGEN05_1CTA_USED
	.align		4
        /*0028*/ 	.byte	0x01, 0x51
	.zero		2


	//----- nvinfo : EIATTR_MAXREG_COUNT
	.align		4
        /*002c*/ 	.byte	0x03, 0x1b
        /*002e*/ 	.short	0x00ff


	//----- nvinfo : EIATTR_NUM_BARRIERS
	.align		4
        /*0030*/ 	.byte	0x02, 0x4c
        /*0032*/ 	.byte	0x07
	.zero		1


	//----- nvinfo : EIATTR_EXTERNS
	.align		4
        /*0034*/ 	.byte	0x04, 0x0f
        /*0036*/ 	.short	(.L_37 - .L_36)


	//   ....[0]....
	.align		4
.L_36:
        /*0038*/ 	.word	index@(__assertfail)


	//----- nvinfo : EIATTR_MERCURY_ISA_VERSION
	.align		4
.L_37:
        /*003c*/ 	.byte	0x03, 0x5f
        /*003e*/ 	.short	0x0101


	//----- nvinfo : EIATTR_INT_WARP_WIDE_INSTR_OFFSETS
	.align		4
        /*0040*/ 	.byte	0x04, 0x31
        /*0042*/ 	.short	(.L_39 - .L_38)


	//   ....[0]....
.L_38:
        /*0044*/ 	.word	0x00001f50


	//   ....[1]....
        /*0048*/ 	.word	0x00004000


	//   ....[2]....
        /*004c*/ 	.word	0x00004020


	//   ....[3]....
        /*0050*/ 	.word	0x00004050


	//   ....[4]....
        /*0054*/ 	.word	0x00004a60


	//   ....[5]....
        /*0058*/ 	.word	0x00004b50


	//----- nvinfo : EIATTR_COOP_GROUP_MASK_REGIDS
	.align		4
.L_39:
        /*005c*/ 	.byte	0x04, 0x29
        /*005e*/ 	.short	(.L_41 - .L_40)


	//   ....[0]....
.L_40:
        /*0060*/ 	.word	0xffffffff


	//   ....[1]....
        /*0064*/ 	.word	0xffffffff


	//   ....[2]....
        /*0068*/ 	.word	0xffffffff


	//   ....[3]....
        /*006c*/ 	.word	0xffffffff


	//   ....[4]....
        /*0070*/ 	.word	0xffffffff


	//   ....[5]....
        /*0074*/ 	.word	0xffffffff


	//   ....[6]....
        /*0078*/ 	.word	0xffffffff


	//   ....[7]....
        /*007c*/ 	.word	0xffffffff


	//   ....[8]....
        /*0080*/ 	.word	0xffffffff


	//   ....[9]....
        /*0084*/ 	.word	0xffffffff


	//   ....[10]....
        /*0088*/ 	.word	0xffffffff


	//   ....[11]....
        /*008c*/ 	.word	0xffffffff


	//   ....[12]....
        /*0090*/ 	.word	0xffffffff


	//----- nvinfo : EIATTR_COOP_GROUP_INSTR_OFFSETS
	.align		4
.L_41:
        /*0094*/ 	.byte	0x04, 0x28
        /*0096*/ 	.short	(.L_43 - .L_42)


	//   ....[0]....
.L_42:
        /*0098*/ 	.word	0x00000090


	//   ....[1]....
        /*009c*/ 	.word	0x000004d0


	//   ....[2]....
        /*00a0*/ 	.word	0x00000810


	//   ....[3]....
        /*00a4*/ 	.word	0x00000950


	//   ....[4]....
        /*00a8*/ 	.word	0x00000a50


	//   ....[5]....
        /*00ac*/ 	.word	0x00000bc0


	//   ....[6]....
        /*00b0*/ 	.word	0x00000d60


	//   ....[7]....
        /*00b4*/ 	.word	0x00001e30


	//   ....[8]....
        /*00b8*/ 	.word	0x00003360


	//   ....[9]....
        /*00bc*/ 	.word	0x00003570


	//   ....[10]....
        /*00c0*/ 	.word	0x000035a0


	//   ....[11]....
        /*00c4*/ 	.word	0x00003ee0


	//   ....[12]....
        /*00c8*/ 	.word	0x00004110


	//----- nvinfo : EIATTR_VRC_CTA_INIT_COUNT
	.align		4
.L_43:
        /*00cc*/ 	.byte	0x02, 0x4a
        /*00ce*/ 	.byte	0x80
	.zero		1


	//----- nvinfo : EIATTR_SYSCALL_OFFSETS
	.align		4
        /*00d0*/ 	.byte	0x04, 0x46
        /*00d2*/ 	.short	(.L_45 - .L_44)


	//   ....[0]....
.L_44:
        /*00d4*/ 	.word	0x00005540


	//   ....[1]....
        /*00d8*/ 	.word	0x00005680


	//   ....[2]....
        /*00dc*/ 	.word	0x00005e20


	//----- nvinfo : EIATTR_MBARRIER_INSTR_OFFSETS
	.align		4
.L_45:
        /*00e0*/ 	.byte	0x04, 0x39
        /*00e2*/ 	.short	(.L_47 - .L_46)


	//   ....[0]....
.L_46:
        /*00e4*/ 	.word	0x000005d0
        /*00e8*/ 	.word	0x000000ff
        /*00ec*/ 	.word	0x00000000
        /*00f0*/ 	.short	0x0100
        /*00f2*/ 	.byte	0x05
	.zero		1


	//   ....[1]....
        /*00f4*/ 	.word	0x000005e0
        /*00f8*/ 	.word	0x000000ff
        /*00fc*/ 	.word	0x00000088
        /*0100*/ 	.short	0x0100
        /*0102*/ 	.byte	0x05
	.zero		1


	//   ....[2]....
        /*0104*/ 	.word	0x000005f0
        /*0108*/ 	.word	0x000000ff
        /*010c*/ 	.word	0x00000008
        /*0110*/ 	.short	0x0100
        /*0112*/ 	.byte	0x05
	.zero		1


	//   ....[3]....
        /*0114*/ 	.word	0x00000600
        /*0118*/ 	.word	0x000000ff
        /*011c*/ 	.word	0x00000090
        /*0120*/ 	.short	0x0100
        /*0122*/ 	.byte	0x05
	.zero		1


	//   ....[4]....
        /*0124*/ 	.word	0x00000610
        /*0128*/ 	.word	0x000000ff
        /*012c*/ 	.word	0x00000010
        /*0130*/ 	.short	0x0100
        /*0132*/ 	.byte	0x05
	.zero		1


	//   ....[5]....
        /*0134*/ 	.word	0x00000620
        /*0138*/ 	.word	0x000000ff
        /*013c*/ 	.word	0x00000098
        /*0140*/ 	.short	0x0100
        /*0142*/ 	.byte	0x05
	.zero		1


	//   ....[6]....
        /*0144*/ 	.word	0x00000630
        /*0148*/ 	.word	0x000000ff
        /*014c*/ 	.word	0x00000018
        /*0150*/ 	.short	0x0100
        /*0152*/ 	.byte	0x05
	.zero		1


	//   ....[7]....
        /*0154*/ 	.word	0x00000640
        /*0158*/ 	.word	0x000000ff
        /*015c*/ 	.word	0x000000a0
        /*0160*/ 	.short	0x0100
        /*0162*/ 	.byte	0x05
	.zero		1


	//   ....[8]....
        /*0164*/ 	.word	0x00000650
        /*0168*/ 	.word	0x000000ff
        /*016c*/ 	.word	0x00000020
        /*0170*/ 	.short	0x0100
        /*0172*/ 	.byte	0x05
	.zero		1


	//   ....[9]....
        /*0174*/ 	.word	0x00000660
        /*0178*/ 	.word	0x000000ff
        /*017c*/ 	.word	0x000000a8
        /*0180*/ 	.short	0x0100
        /*0182*/ 	.byte	0x05
	.zero		1


	//   ....[10]....
        /*0184*/ 	.word	0x00000670
        /*0188*/ 	.word	0x000000ff
        /*018c*/ 	.word	0x00000028
        /*0190*/ 	.short	0x0100
        /*0192*/ 	.byte	0x05
	.zero		1


	//   ....[11]....
        /*0194*/ 	.word	0x00000680
        /*0198*/ 	.word	0x000000ff
        /*019c*/ 	.word	0x000000b0
        /*01a0*/ 	.short	0x0100
        /*01a2*/ 	.byte	0x05
	.zero		1


	//   ....[12]....
        /*01a4*/ 	.word	0x00000690
        /*01a8*/ 	.word	0x000000ff
        /*01ac*/ 	.word	0x00000030
        /*01b0*/ 	.short	0x0100
        /*01b2*/ 	.byte	0x05
	.zero		1


	//   ....[13]....
        /*01b4*/ 	.word	0x000006a0
        /*01b8*/ 	.word	0x000000ff
        /*01bc*/ 	.word	0x000000b8
        /*01c0*/ 	.short	0x0100
        /*01c2*/ 	.byte	0x05
	.zero		1


	//   ....[14]....
        /*01c4*/ 	.word	0x000006b0
        /*01c8*/ 	.word	0x000000ff
        /*01cc*/ 	.word	0x00000038
        /*01d0*/ 	.short	0x0100
        /*01d2*/ 	.byte	0x05
	.zero		1


	//   ....[15]....
        /*01d4*/ 	.word	0x000006c0
        /*01d8*/ 	.word	0x000000ff
        /*01dc*/ 	.word	0x000000c0
        /*01e0*/ 	.short	0x0100
        /*01e2*/ 	.byte	0x05
	.zero		1


	//   ....[16]....
        /*01e4*/ 	.word	0x000006d0
        /*01e8*/ 	.word	0x000000ff
        /*01ec*/ 	.word	0x00000040
        /*01f0*/ 	.short	0x0100
        /*01f2*/ 	.byte	0x05
	.zero		1


	//   ....[17]....
        /*01f4*/ 	.word	0x000006e0
        /*01f8*/ 	.word	0x000000ff
        /*01fc*/ 	.word	0x000000c8
        /*0200*/ 	.short	0x0100
        /*0202*/ 	.byte	0x05
	.zero		1


	//   ....[18]....
        /*0204*/ 	.word	0x000006f0
        /*0208*/ 	.word	0x000000ff
        /*020c*/ 	.word	0x00000048
        /*0210*/ 	.short	0x0100
        /*0212*/ 	.byte	0x05
	.zero		1


	//   ....[19]....
        /*0214*/ 	.word	0x00000700
        /*0218*/ 	.word	0x000000ff
        /*021c*/ 	.word	0x000000d0
        /*0220*/ 	.short	0x0100
        /*0222*/ 	.byte	0x05
	.zero		1


	//   ....[20]....
        /*0224*/ 	.word	0x00000710
        /*0228*/ 	.word	0x000000ff
        /*022c*/ 	.word	0x00000050
        /*0230*/ 	.short	0x0100
        /*0232*/ 	.byte	0x05
	.zero		1


	//   ....[21]....
        /*0234*/ 	.word	0x00000720
        /*0238*/ 	.word	0x000000ff
        /*023c*/ 	.word	0x000000d8
        /*0240*/ 	.short	0x0100
        /*0242*/ 	.byte	0x05
	.zero		1


	//   ....[22]....
        /*0244*/ 	.word	0x00000730
        /*0248*/ 	.word	0x000000ff
        /*024c*/ 	.word	0x00000058
        /*0250*/ 	.short	0x0100
        /*0252*/ 	.byte	0x05
	.zero		1


	//   ....[23]....
        /*0254*/ 	.word	0x00000740
        /*0258*/ 	.word	0x000000ff
        /*025c*/ 	.word	0x000000e0
        /*0260*/ 	.short	0x0100
        /*0262*/ 	.byte	0x05
	.zero		1


	//   ....[24]....
        /*0264*/ 	.word	0x00000750
        /*0268*/ 	.word	0x000000ff
        /*026c*/ 	.word	0x00000060
        /*0270*/ 	.short	0x0100
        /*0272*/ 	.byte	0x05
	.zero		1


	//   ....[25]....
        /*0274*/ 	.word	0x00000760
        /*0278*/ 	.word	0x000000ff
        /*027c*/ 	.word	0x000000e8
        /*0280*/ 	.short	0x0100
        /*0282*/ 	.byte	0x05
	.zero		1


	//   ....[26]....
        /*0284*/ 	.word	0x00000770
        /*0288*/ 	.word	0x000000ff
        /*028c*/ 	.word	0x00000068
        /*0290*/ 	.short	0x0100
        /*0292*/ 	.byte	0x05
	.zero		1


	//   ....[27]....
        /*0294*/ 	.word	0x00000780
        /*0298*/ 	.word	0x000000ff
        /*029c*/ 	.word	0x000000f0
        /*02a0*/ 	.short	0x0100
        /*02a2*/ 	.byte	0x05
	.zero		1


	//   ....[28]....
        /*02a4*/ 	.word	0x00000790
        /*02a8*/ 	.word	0x000000ff
        /*02ac*/ 	.word	0x00000070
        /*02b0*/ 	.short	0x0100
        /*02b2*/ 	.byte	0x05
	.zero		1


	//   ....[29]....
        /*02b4*/ 	.word	0x000007a0
        /*02b8*/ 	.word	0x000000ff
        /*02bc*/ 	.word	0x000000f8
        /*02c0*/ 	.short	0x0100
        /*02c2*/ 	.byte	0x05
	.zero		1


	//   ....[30]....
        /*02c4*/ 	.word	0x000007b0
        /*02c8*/ 	.word	0x000000ff
        /*02cc*/ 	.word	0x00000078
        /*02d0*/ 	.short	0x0100
        /*02d2*/ 	.byte	0x05
	.zero		1


	//   ....[31]....
        /*02d4*/ 	.word	0x000007c0
        /*02d8*/ 	.word	0x000000ff
        /*02dc*/ 	.word	0x00000100
        /*02e0*/ 	.short	0x0100
        /*02e2*/ 	.byte	0x05
	.zero		1


	//   ....[32]....
        /*02e4*/ 	.word	0x000007d0
        /*02e8*/ 	.word	0x000000ff
        /*02ec*/ 	.word	0x00000080
        /*02f0*/ 	.short	0x0100
        /*02f2*/ 	.byte	0x05
	.zero		1


	//   ....[33]....
        /*02f4*/ 	.word	0x000007e0
        /*02f8*/ 	.word	0x000000ff
        /*02fc*/ 	.word	0x00000108
        /*0300*/ 	.short	0x0100
        /*0302*/ 	.byte	0x05
	.zero		1


	//   ....[34]....
        /*0304*/ 	.word	0x00000920
        /*0308*/ 	.word	0x000000ff
        /*030c*/ 	.word	0x00000110
        /*0310*/ 	.short	0x0100
        /*0312*/ 	.byte	0x06
	.zero		1


	//   ....[35]....
        /*0314*/ 	.word	0x00000930
        /*0318*/ 	.word	0x000000ff
        /*031c*/ 	.word	0x00000118
        /*0320*/ 	.short	0x0100
        /*0322*/ 	.byte	0x06
	.zero		1


	//   ....[36]....
        /*0324*/ 	.word	0x00000a20
        /*0328*/ 	.word	0x000000ff
        /*032c*/ 	.word	0x00000120
        /*0330*/ 	.short	0x0100
        /*0332*/ 	.byte	0x05
	.zero		1


	//   ....[37]....
        /*0334*/ 	.word	0x00000a30
        /*0338*/ 	.word	0x000000ff
        /*033c*/ 	.word	0x00000128
        /*0340*/ 	.short	0x0100
        /*0342*/ 	.byte	0x05
	.zero		1


	//   ....[38]....
        /*0344*/ 	.word	0x00000b70
        /*0348*/ 	.word	0x000000ff
        /*034c*/ 	.word	0x00000130
        /*0350*/ 	.short	0x0100
        /*0352*/ 	.byte	0x05
	.zero		1


	//   ....[39]....
        /*0354*/ 	.word	0x00000b80
        /*0358*/ 	.word	0x000000ff
        /*035c*/ 	.word	0x00000140
        /*0360*/ 	.short	0x0100
        /*0362*/ 	.byte	0x05
	.zero		1


	//   ....[40]....
        /*0364*/ 	.word	0x00000b90
        /*0368*/ 	.word	0x000000ff
        /*036c*/ 	.word	0x00000138
        /*0370*/ 	.short	0x0100
        /*0372*/ 	.byte	0x05
	.zero		1


	//   ....[41]....
        /*0374*/ 	.word	0x00000ba0
        /*0378*/ 	.word	0x000000ff
        /*037c*/ 	.word	0x00000148
        /*0380*/ 	.short	0x0100
        /*0382*/ 	.byte	0x05
	.zero		1


	//   ....[42]....
        /*0384*/ 	.word	0x00000cd0
        /*0388*/ 	.word	0x000000ff
        /*038c*/ 	.word	0x00000150
        /*0390*/ 	.short	0x0100
        /*0392*/ 	.byte	0x06
	.zero		1


	//   ....[43]....
        /*0394*/ 	.word	0x00000ce0
        /*0398*/ 	.word	0x000000ff
        /*039c*/ 	.word	0x00000170
        /*03a0*/ 	.short	0x0100
        /*03a2*/ 	.byte	0x06
	.zero		1


	//   ....[44]....
        /*03a4*/ 	.word	0x00000cf0
        /*03a8*/ 	.word	0x000000ff
        /*03ac*/ 	.word	0x00000158
        /*03b0*/ 	.short	0x0100
        /*03b2*/ 	.byte	0x06
	.zero		1


	//   ....[45]....
        /*03b4*/ 	.word	0x00000d00
        /*03b8*/ 	.word	0x000000ff
        /*03bc*/ 	.word	0x00000178
        /*03c0*/ 	.short	0x0100
        /*03c2*/ 	.byte	0x06
	.zero		1


	//   ....[46]....
        /*03c4*/ 	.word	0x00000d10
        /*03c8*/ 	.word	0x000000ff
        /*03cc*/ 	.word	0x00000160
        /*03d0*/ 	.short	0x0100
        /*03d2*/ 	.byte	0x06
	.zero		1


	//   ....[47]....
        /*03d4*/ 	.word	0x00000d20
        /*03d8*/ 	.word	0x000000ff
        /*03dc*/ 	.word	0x00000180
        /*03e0*/ 	.short	0x0100
        /*03e2*/ 	.byte	0x06
	.zero		1


	//   ....[48]....
        /*03e4*/ 	.word	0x00000d30
        /*03e8*/ 	.word	0x000000ff
        /*03ec*/ 	.word	0x00000168
        /*03f0*/ 	.short	0x0100
        /*03f2*/ 	.byte	0x06
	.zero		1


	//   ....[49]....
        /*03f4*/ 	.word	0x00000d40
        /*03f8*/ 	.word	0x000000ff
        /*03fc*/ 	.word	0x00000188
        /*0400*/ 	.short	0x0100
        /*0402*/ 	.byte	0x06
	.zero		1


	//   ....[50]....
        /*0404*/ 	.word	0x00000e30
        /*0408*/ 	.word	0x000000ff
        /*040c*/ 	.word	0x00000190
        /*0410*/ 	.short	0x0100
        /*0412*/ 	.byte	0x05
	.zero		1


	//   ....[51]....
        /*0414*/ 	.word	0x00000e40
        /*0418*/ 	.word	0x000000ff
        /*041c*/ 	.word	0x000001a0
        /*0420*/ 	.short	0x0100
        /*0422*/ 	.byte	0x05
	.zero		1


	//   ....[52]....
        /*0424*/ 	.word	0x00000e50
        /*0428*/ 	.word	0x000000ff
        /*042c*/ 	.word	0x00000198
        /*0430*/ 	.short	0x0100
        /*0432*/ 	.byte	0x05
	.zero		1


	//   ....[53]....
        /*0434*/ 	.word	0x00000e60
        /*0438*/ 	.word	0x000000ff
        /*043c*/ 	.word	0x000001a8
        /*0440*/ 	.short	0x0100
        /*0442*/ 	.byte	0x05
	.zero		1


	//   ....[54]....
        /*0444*/ 	.word	0x00001730
        /*0448*/ 	.word	0x00000003
        /*044c*/ 	.word	0x000001a0
        /*0450*/ 	.short	0x010a
        /*0452*/ 	.byte	0xff
	.zero		1


	//   ....[55]....
        /*0454*/ 	.word	0x00001760
        /*0458*/ 	.word	0x00000003
        /*045c*/ 	.word	0x00000190
        /*0460*/ 	.short	0x0101
        /*0462*/ 	.byte	0xff
	.zero		1


	//   ....[56]....
        /*0464*/ 	.word	0x00001830
        /*0468*/ 	.word	0x000000ff
        /*046c*/ 	.word	0x00000088
        /*0470*/ 	.short	0x010a
        /*0472*/ 	.byte	0x08
	.zero		1


	//   ....[57]....
        /*0474*/ 	.word	0x000018d0
        /*0478*/ 	.word	0x000000ff
        /*047c*/ 	.word	0x00000088
        /*0480*/ 	.short	0x010a
        /*0482*/ 	.byte	0x21
	.zero		1


	//   ....[58]....
        /*0484*/ 	.word	0x00001a20
        /*0488*/ 	.word	0x000000ff
        /*048c*/ 	.word	0x00000088
        /*0490*/ 	.short	0x010a
        /*0492*/ 	.byte	0x08
	.zero		1


	//   ....[59]....
        /*0494*/ 	.word	0x00001b30
        /*0498*/ 	.word	0x000000ff
        /*049c*/ 	.word	0x00000128
        /*04a0*/ 	.short	0x0101
        /*04a2*/ 	.byte	0x04
	.zero		1


	//   ....[60]....
        /*04a4*/ 	.word	0x00001b50
        /*04a8*/ 	.word	0x000000ff
        /*04ac*/ 	.word	0x00000088
        /*04b0*/ 	.short	0x010a
        /*04b2*/ 	.byte	0x08
	.zero		1


	//   ....[61]....
        /*04b4*/ 	.word	0x00001bd0
        /*04b8*/ 	.word	0x000000ff
        /*04bc*/ 	.word	0x00000088
        /*04c0*/ 	.short	0x010a
        /*04c2*/ 	.byte	0x11
	.zero		1


	//   ....[62]....
        /*04c4*/ 	.word	0x00001d20
        /*04c8*/ 	.word	0x000000ff
        /*04cc*/ 	.word	0x00000088
        /*04d0*/ 	.short	0x010a
        /*04d2*/ 	.byte	0x08
	.zero		1


	//   ....[63]....
        /*04d4*/ 	.word	0x00001e60
        /*04d8*/ 	.word	0x00000002
        /*04dc*/ 	.word	0x00000130
        /*04e0*/ 	.short	0x010a
        /*04e2*/ 	.byte	0xff
	.zero		1


	//   ....[64]....
        /*04e4*/ 	.word	0x00001f20
        /*04e8*/ 	.word	0x00000002
        /*04ec*/ 	.word	0x00000000
        /*04f0*/ 	.short	0x0101
        /*04f2*/ 	.byte	0xff
	.zero		1


	//   ....[65]....
        /*04f4*/ 	.word	0x00002480
        /*04f8*/ 	.word	0x000000ff
        /*04fc*/ 	.word	0x00000000
        /*0500*/ 	.short	0x010a
        /*0502*/ 	.byte	0x05
	.zero		1


	//   ....[66]....
        /*0504*/ 	.word	0x00002510
        /*0508*/ 	.word	0x000000ff
        /*050c*/ 	.word	0x00000000
        /*0510*/ 	.short	0x010a
        /*0512*/ 	.byte	0x05
	.zero		1


	//   ....[67]....
        /*0514*/ 	.word	0x000025a0
        /*0518*/ 	.word	0x000000ff
        /*051c*/ 	.word	0x00000000
        /*0520*/ 	.short	0x010a
        /*0522*/ 	.byte	0x05
	.zero		1


	//   ....[68]....
        /*0524*/ 	.word	0x00002630
        /*0528*/ 	.word	0x000000ff
        /*052c*/ 	.word	0x00000000
        /*0530*/ 	.short	0x010a
        /*0532*/ 	.byte	0x05
	.zero		1


	//   ....[69]....
        /*0534*/ 	.word	0x000026c0
        /*0538*/ 	.word	0x000000ff
        /*053c*/ 	.word	0x00000000
        /*0540*/ 	.short	0x010a
        /*0542*/ 	.byte	0x05
	.zero		1


	//   ....[70]....
        /*0544*/ 	.word	0x00002750
        /*0548*/ 	.word	0x000000ff
        /*054c*/ 	.word	0x00000000
        /*0550*/ 	.short	0x010a
        /*0552*/ 	.byte	0x05
	.zero		1


	//   ....[71]....
        /*0554*/ 	.word	0x000027e0
        /*0558*/ 	.word	0x000000ff
        /*055c*/ 	.word	0x00000000
        /*0560*/ 	.short	0x010a
        /*0562*/ 	.byte	0x05
	.zero		1


	//   ....[72]....
        /*0564*/ 	.word	0x00002870
        /*0568*/ 	.word	0x000000ff
        /*056c*/ 	.word	0x00000000
        /*0570*/ 	.short	0x010a
        /*0572*/ 	.byte	0x05
	.zero		1


	//   ....[73]....
        /*0574*/ 	.word	0x00002900
        /*0578*/ 	.word	0x000000ff
        /*057c*/ 	.word	0x00000000
        /*0580*/ 	.short	0x010a
        /*0582*/ 	.byte	0x05
	.zero		1


	//   ....[74]....
        /*0584*/ 	.word	0x00002990
        /*0588*/ 	.word	0x000000ff
        /*058c*/ 	.word	0x00000000
        /*0590*/ 	.short	0x010a
        /*0592*/ 	.byte	0x05
	.zero		1


	//   ....[75]....
        /*0594*/ 	.word	0x00002a20
        /*0598*/ 	.word	0x000000ff
        /*059c*/ 	.word	0x00000000
        /*05a0*/ 	.short	0x010a
        /*05a2*/ 	.byte	0x05
	.zero		1


	//   ....[76]....
        /*05a4*/ 	.word	0x00002ab0
        /*05a8*/ 	.word	0x000000ff
        /*05ac*/ 	.word	0x00000000
        /*05b0*/ 	.short	0x010a
        /*05b2*/ 	.byte	0x05
	.zero		1


	//   ....[77]....
        /*05b4*/ 	.word	0x00002b40
        /*05b8*/ 	.word	0x000000ff
        /*05bc*/ 	.word	0x00000000
        /*05c0*/ 	.short	0x010a
        /*05c2*/ 	.byte	0x05
	.zero		1


	//   ....[78]....
        /*05c4*/ 	.word	0x00002bd0
        /*05c8*/ 	.word	0x000000ff
        /*05cc*/ 	.word	0x00000000
        /*05d0*/ 	.short	0x010a
        /*05d2*/ 	.byte	0x05
	.zero		1


	//   ....[79]....
        /*05d4*/ 	.word	0x00002c60
        /*05d8*/ 	.word	0x000000ff
        /*05dc*/ 	.word	0x00000000
        /*05e0*/ 	.short	0x010a
        /*05e2*/ 	.byte	0x05
	.zero		1


	//   ....[80]....
        /*05e4*/ 	.word	0x00002cf0
        /*05e8*/ 	.word	0x000000ff
        /*05ec*/ 	.word	0x00000000
        /*05f0*/ 	.short	0x010a
        /*05f2*/ 	.byte	0x05
	.zero		1


	//   ....[81]....
        /*05f4*/ 	.word	0x00002d90
        /*05f8*/ 	.word	0x00000000
        /*05fc*/ 	.word	0x00000000
        /*0600*/ 	.short	0x010a
        /*0602*/ 	.byte	0xff
	.zero		1


	//   ....[82]....
        /*0604*/ 	.word	0x00002eb0
        /*0608*/ 	.word	0x00000000
        /*060c*/ 	.word	0x00000190
        /*0610*/ 	.short	0x010a
        /*0612*/ 	.byte	0xff
	.zero		1


	//   ....[83]....
        /*0614*/ 	.word	0x00002f10
        /*0618*/ 	.word	0x00000004
        /*061c*/ 	.word	0x00000000
        /*0620*/ 	.short	0x0101
        /*0622*/ 	.byte	0xff
	.zero		1


	//   ....[84]....
        /*0624*/ 	.word	0x00002f30
        /*0628*/ 	.word	0x000000ff
        /*062c*/ 	.word	0x00000140
        /*0630*/ 	.short	0x010a
        /*0632*/ 	.byte	0x05
	.zero		1


	//   ....[85]....
        /*0634*/ 	.word	0x00003050
        /*0638*/ 	.word	0x00000000
        /*063c*/ 	.word	0x00000130
        /*0640*/ 	.short	0x010a
        /*0642*/ 	.byte	0xff
	.zero		1


	//   ....[86]....
        /*0644*/ 	.word	0x00003160
        /*0648*/ 	.word	0x00000000
        /*064c*/ 	.word	0x00000000
        /*0650*/ 	.short	0x0101
        /*0652*/ 	.byte	0xff
	.zero		1


	//   ....[87]....
        /*0654*/ 	.word	0x000031f0
        /*0658*/ 	.word	0x000000ff
        /*065c*/ 	.word	0x00000140
        /*0660*/ 	.short	0x0106
        /*0662*/ 	.byte	0x05
	.zero		1


	//   ....[88]....
        /*0664*/ 	.word	0x00003210
        /*0668*/ 	.word	0x000000ff
        /*066c*/ 	.word	0x00000140
        /*0670*/ 	.short	0x010a
        /*0672*/ 	.byte	0x05
	.zero		1


	//   ....[89]....
        /*0674*/ 	.word	0x000032a0
        /*0678*/ 	.word	0x000000ff
        /*067c*/ 	.word	0x00000140
        /*0680*/ 	.short	0x0106
        /*0682*/ 	.byte	0x04
	.zero		1


	//   ....[90]....
        /*0684*/ 	.word	0x000032e0
        /*0688*/ 	.word	0x00000000
        /*068c*/ 	.word	0x00000140
        /*0690*/ 	.short	0x010a
        /*0692*/ 	.byte	0xff
	.zero		1


	//   ....[91]....
        /*0694*/ 	.word	0x000037d0
        /*0698*/ 	.word	0x00000000
        /*069c*/ 	.word	0x00000130
        /*06a0*/ 	.short	0x010a
        /*06a2*/ 	.byte	0xff
	.zero		1


	//   ....[92]....
        /*06a4*/ 	.word	0x000038e0
        /*06a8*/ 	.word	0x00000003
        /*06ac*/ 	.word	0x00000000
        /*06b0*/ 	.short	0x0101
        /*06b2*/ 	.byte	0xff
	.zero		1


	//   ....[93]....
        /*06b4*/ 	.word	0x000038f0
        /*06b8*/ 	.word	0x000000ff
        /*06bc*/ 	.word	0x00000000
        /*06c0*/ 	.short	0x010a
        /*06c2*/ 	.byte	0x04
	.zero		1


	//   ....[94]....
        /*06c4*/ 	.word	0x00003910
        /*06c8*/ 	.word	0x000000ff
        /*06cc*/ 	.word	0x00000170
        /*06d0*/ 	.short	0x010a
        /*06d2*/ 	.byte	0x08
	.zero		1


	//   ....[95]....
        /*06d4*/ 	.word	0x000039e0
        /*06d8*/ 	.word	0x000000ff
        /*06dc*/ 	.word	0x00000000
        /*06e0*/ 	.short	0x010a
        /*06e2*/ 	.byte	0x07
	.zero		1


	//   ....[96]....
        /*06e4*/ 	.word	0x00003b20
        /*06e8*/ 	.word	0x000000ff
        /*06ec*/ 	.word	0x00000000
        /*06f0*/ 	.short	0x010a
        /*06f2*/ 	.byte	0x04
	.zero		1


	//   ....[97]....
        /*06f4*/ 	.word	0x00003d10
        /*06f8*/ 	.word	0x000000ff
        /*06fc*/ 	.word	0x00000000
        /*0700*/ 	.short	0x010a
        /*0702*/ 	.byte	0x05
	.zero		1


	//   ....[98]....
        /*0704*/ 	.word	0x00003da0
        /*0708*/ 	.word	0x000000ff
        /*070c*/ 	.word	0x00000000
        /*0710*/ 	.short	0x010a
        /*0712*/ 	.byte	0x05
	.zero		1


	//   ....[99]....
        /*0714*/ 	.word	0x00003e30
        /*0718*/ 	.word	0x000000ff
        /*071c*/ 	.word	0x00000000
        /*0720*/ 	.short	0x010a
        /*0722*/ 	.byte	0x05
	.zero		1


	//   ....[100]....
        /*0724*/ 	.word	0x00003ec0
        /*0728*/ 	.word	0x000000ff
        /*072c*/ 	.word	0x00000000
        /*0730*/ 	.short	0x010a
        /*0732*/ 	.byte	0x07
	.zero		1


	//   ....[101]....
        /*0734*/ 	.word	0x00004300
        /*0738*/ 	.word	0x00000000
        /*073c*/ 	.word	0x00000130
        /*0740*/ 	.short	0x010a
        /*0742*/ 	.byte	0xff
	.zero		1


	//   ....[102]....
        /*0744*/ 	.word	0x000043f0
        /*0748*/ 	.word	0x00000000
        /*074c*/ 	.word	0x00000000
        /*0750*/ 	.short	0x0101
        /*0752*/ 	.byte	0xff
	.zero		1


	//   ....[103]....
        /*0754*/ 	.word	0x00004710
        /*0758*/ 	.word	0x000000ff
        /*075c*/ 	.word	0x00000128
        /*0760*/ 	.short	0x010a
        /*0762*/ 	.byte	0x06
	.zero		1


	//   ....[104]....
        /*0764*/ 	.word	0x00004890
        /*0768*/ 	.word	0x000000ff
        /*076c*/ 	.word	0x00000118
        /*0770*/ 	.short	0x010a
        /*0772*/ 	.byte	0x06
	.zero		1


	//   ....[105]....
        /*0774*/ 	.word	0x00004bc0
        /*0778*/ 	.word	0x000000ff
        /*077c*/ 	.word	0x00000110
        /*0780*/ 	.short	0x010b
        /*0782*/ 	.byte	0x06
	.zero		1


	//   ....[106]....
        /*0784*/ 	.word	0x00004be0
        /*0788*/ 	.word	0x000000ff
        /*078c*/ 	.word	0x00000000
        /*0790*/ 	.short	0x0101
        /*0792*/ 	.byte	0x25
	.zero		1


	//   ....[107]....
        /*0794*/ 	.word	0x00004c20
        /*0798*/ 	.word	0x00000000
        /*079c*/ 	.word	0x00000118
        /*07a0*/ 	.short	0x010a
        /*07a2*/ 	.byte	0xff
	.zero		1


	//   ....[108]....
        /*07a4*/ 	.word	0x00004f50
        /*07a8*/ 	.word	0x00000000
        /*07ac*/ 	.word	0x00000130
        /*07b0*/ 	.short	0x010a
        /*07b2*/ 	.byte	0xff
	.zero		1


	//   ....[109]....
        /*07b4*/ 	.word	0x00005060
        /*07b8*/ 	.word	0x00000000
        /*07bc*/ 	.word	0x00000000
        /*07c0*/ 	.short	0x0101
        /*07c2*/ 	.byte	0xff
	.zero		1


	//   ....[110]....
        /*07c4*/ 	.word	0x00005a00
        /*07c8*/ 	.word	0x000000ff
        /*07cc*/ 	.word	0x00000110
        /*07d0*/ 	.short	0x010a
        /*07d2*/ 	.byte	0x2b
	.zero		1


	//   ....[111]....
        /*07d4*/ 	.word	0x00005a10
        /*07d8*/ 	.word	0x0000009c
        /*07dc*/ 	.word	0x00000150
        /*07e0*/ 	.short	0x010a
        /*07e2*/ 	.byte	0xff
	.zero		1


	//   ....[112]....
        /*07e4*/ 	.word	0x00005ba0
        /*07e8*/ 	.word	0x000000ff
        /*07ec*/ 	.word	0x00000110
        /*07f0*/ 	.short	0x010a
        /*07f2*/ 	.byte	0x2b
	.zero		1


	//   ....[113]....
        /*07f4*/ 	.word	0x00005ca0
        /*07f8*/ 	.word	0x000000ff
        /*07fc*/ 	.word	0x00000000
        /*0800*/ 	.short	0x0101
        /*0802*/ 	.byte	0x04
	.zero		1


	//   ....[114]....
        /*0804*/ 	.word	0x00005d00
        /*0808*/ 	.word	0x0000009c
        /*080c*/ 	.word	0x00000150
        /*0810*/ 	.short	0x010a
        /*0812*/ 	.byte	0xff
	.zero		1


	//   ....[115]....
        /*0814*/ 	.word	0x000060c0
        /*0818*/ 	.word	0x000000ff
        /*081c*/ 	.word	0x00000000
        /*0820*/ 	.short	0x0101
        /*0822*/ 	.byte	0x05
	.zero		1


	//   ....[116]....
        /*0824*/ 	.word	0x00007170
        /*0828*/ 	.word	0x00000003
        /*082c*/ 	.word	0x000001a0
        /*0830*/ 	.short	0x010a
        /*0832*/ 	.byte	0xff
	.zero		1


	//   ....[117]....
        /*0834*/ 	.word	0x000071d0
        /*0838*/ 	.word	0x00000002
        /*083c*/ 	.word	0x00000088
        /*0840*/ 	.short	0x010a
        /*0842*/ 	.byte	0xff
	.zero		1


	//   ....[118]....
        /*0844*/ 	.word	0x00007230
        /*0848*/ 	.word	0x00000002
        /*084c*/ 	.word	0x00000088
        /*0850*/ 	.short	0x010a
        /*0852*/ 	.byte	0xff
	.zero		1


	//   ....[119]....
        /*0854*/ 	.word	0x00007280
        /*0858*/ 	.word	0x00000002
        /*085c*/ 	.word	0x00000130
        /*0860*/ 	.short	0x010a
        /*0862*/ 	.byte	0xff
	.zero		1


	//   ....[120]....
        /*0864*/ 	.word	0x000072e0
        /*0868*/ 	.word	0x00000000
        /*086c*/ 	.word	0x00000000
        /*0870*/ 	.short	0x010a
        /*0872*/ 	.byte	0xff
	.zero		1


	//   ....[121]....
        /*0874*/ 	.word	0x00007340
        /*0878*/ 	.word	0x00000000
        /*087c*/ 	.word	0x00000000
        /*0880*/ 	.short	0x010a
        /*0882*/ 	.byte	0xff
	.zero		1


	//   ....[122]....
        /*0884*/ 	.word	0x000073a0
        /*0888*/ 	.word	0x00000000
        /*088c*/ 	.word	0x00000000
        /*0890*/ 	.short	0x010a
        /*0892*/ 	.byte	0xff
	.zero		1


	//   ....[123]....
        /*0894*/ 	.word	0x00007400
        /*0898*/ 	.word	0x00000000
        /*089c*/ 	.word	0x00000000
        /*08a0*/ 	.short	0x010a
        /*08a2*/ 	.byte	0xff
	.zero		1


	//   ....[124]....
        /*08a4*/ 	.word	0x00007460
        /*08a8*/ 	.word	0x00000000
        /*08ac*/ 	.word	0x00000000
        /*08b0*/ 	.short	0x010a
        /*08b2*/ 	.byte	0xff
	.zero		1


	//   ....[125]....
        /*08b4*/ 	.word	0x000074c0
        /*08b8*/ 	.word	0x00000000
        /*08bc*/ 	.word	0x00000000
        /*08c0*/ 	.short	0x010a
        /*08c2*/ 	.byte	0xff
	.zero		1


	//   ....[126]....
        /*08c4*/ 	.word	0x00007520
        /*08c8*/ 	.word	0x00000000
        /*08cc*/ 	.word	0x00000000
        /*08d0*/ 	.short	0x010a
        /*08d2*/ 	.byte	0xff
	.zero		1


	//   ....[127]....
        /*08d4*/ 	.word	0x00007580
        /*08d8*/ 	.word	0x00000000
        /*08dc*/ 	.word	0x00000000
        /*08e0*/ 	.short	0x010a
        /*08e2*/ 	.byte	0xff
	.zero		1


	//   ....[128]....
        /*08e4*/ 	.word	0x000075e0
        /*08e8*/ 	.word	0x00000000
        /*08ec*/ 	.word	0x00000000
        /*08f0*/ 	.short	0x010a
        /*08f2*/ 	.byte	0xff
	.zero		1


	//   ....[129]....
        /*08f4*/ 	.word	0x00007640
        /*08f8*/ 	.word	0x00000000
        /*08fc*/ 	.word	0x00000000
        /*0900*/ 	.short	0x010a
        /*0902*/ 	.byte	0xff
	.zero		1


	//   ....[130]....
        /*0904*/ 	.word	0x000076a0
        /*0908*/ 	.word	0x00000000
        /*090c*/ 	.word	0x00000000
        /*0910*/ 	.short	0x010a
        /*0912*/ 	.byte	0xff
	.zero		1


	//   ....[131]....
        /*0914*/ 	.word	0x00007700
        /*0918*/ 	.word	0x00000000
        /*091c*/ 	.word	0x00000000
        /*0920*/ 	.short	0x010a
        /*0922*/ 	.byte	0xff
	.zero		1


	//   ....[132]....
        /*0924*/ 	.word	0x00007760
        /*0928*/ 	.word	0x00000000
        /*092c*/ 	.word	0x00000000
        /*0930*/ 	.short	0x010a
        /*0932*/ 	.byte	0xff
	.zero		1


	//   ....[133]....
        /*0934*/ 	.word	0x000077c0
        /*0938*/ 	.word	0x00000000
        /*093c*/ 	.word	0x00000000
        /*0940*/ 	.short	0x010a
        /*0942*/ 	.byte	0xff
	.zero		1


	//   ....[134]....
        /*0944*/ 	.word	0x00007820
        /*0948*/ 	.word	0x00000000
        /*094c*/ 	.word	0x00000000
        /*0950*/ 	.short	0x010a
        /*0952*/ 	.byte	0xff
	.zero		1


	//   ....[135]....
        /*0954*/ 	.word	0x00007880
        /*0958*/ 	.word	0x00000000
        /*095c*/ 	.word	0x00000000
        /*0960*/ 	.short	0x010a
        /*0962*/ 	.byte	0xff
	.zero		1


	//   ....[136]....
        /*0964*/ 	.word	0x000078d0
        /*0968*/ 	.word	0x00000000
        /*096c*/ 	.word	0x00000190
        /*0970*/ 	.short	0x010a
        /*0972*/ 	.byte	0xff
	.zero		1


	//   ....[137]....
        /*0974*/ 	.word	0x00007930
        /*0978*/ 	.word	0x00000000
        /*097c*/ 	.word	0x00000140
        /*0980*/ 	.short	0x010a
        /*0982*/ 	.byte	0xff
	.zero		1


	//   ....[138]....
        /*0984*/ 	.word	0x00007980
        /*0988*/ 	.word	0x00000000
        /*098c*/ 	.word	0x00000130
        /*0990*/ 	.short	0x010a
        /*0992*/ 	.byte	0xff
	.zero		1


	//   ....[139]....
        /*0994*/ 	.word	0x000079e0
        /*0998*/ 	.word	0x00000000
        /*099c*/ 	.word	0x00000140
        /*09a0*/ 	.short	0x010a
        /*09a2*/ 	.byte	0xff
	.zero		1


	//   ....[140]....
        /*09a4*/ 	.word	0x00007a30
        /*09a8*/ 	.word	0x00000000
        /*09ac*/ 	.word	0x00000130
        /*09b0*/ 	.short	0x010a
        /*09b2*/ 	.byte	0xff
	.zero		1


	//   ....[141]....
        /*09b4*/ 	.word	0x00007a90
        /*09b8*/ 	.word	0x00000003
        /*09bc*/ 	.word	0x00000170
        /*09c0*/ 	.short	0x010a
        /*09c2*/ 	.byte	0xff
	.zero		1


	//   ....[142]....
        /*09c4*/ 	.word	0x00007af0
        /*09c8*/ 	.word	0x00000000
        /*09cc*/ 	.word	0x00000000
        /*09d0*/ 	.short	0x010a
        /*09d2*/ 	.byte	0xff
	.zero		1


	//   ....[143]....
        /*09d4*/ 	.word	0x00007b50
        /*09d8*/ 	.word	0x00000000
        /*09dc*/ 	.word	0x00000000
        /*09e0*/ 	.short	0x010a
        /*09e2*/ 	.byte	0xff
	.zero		1


	//   ....[144]....
        /*09e4*/ 	.word	0x00007bb0
        /*09e8*/ 	.word	0x00000000
        /*09ec*/ 	.word	0x00000000
        /*09f0*/ 	.short	0x010a
        /*09f2*/ 	.byte	0xff
	.zero		1


	//   ....[145]....
        /*09f4*/ 	.word	0x00007c10
        /*09f8*/ 	.word	0x00000000
        /*09fc*/ 	.word	0x00000000
        /*0a00*/ 	.short	0x010a
        /*0a02*/ 	.byte	0xff
	.zero		1


	//   ....[146]....
        /*0a04*/ 	.word	0x00007c70
        /*0a08*/ 	.word	0x00000000
        /*0a0c*/ 	.word	0x00000000
        /*0a10*/ 	.short	0x010a
        /*0a12*/ 	.byte	0xff
	.zero		1


	//   ....[147]....
        /*0a14*/ 	.word	0x00007cc0
        /*0a18*/ 	.word	0x00000000
        /*0a1c*/ 	.word	0x00000130
        /*0a20*/ 	.short	0x010a
        /*0a22*/ 	.byte	0xff
	.zero		1


	//   ....[148]....
        /*0a24*/ 	.word	0x00007d20
        /*0a28*/ 	.word	0x00000000
        /*0a2c*/ 	.word	0x00000128
        /*0a30*/ 	.short	0x010a
        /*0a32*/ 	.byte	0xff
	.zero		1


	//   ....[149]....
        /*0a34*/ 	.word	0x00007d80
        /*0a38*/ 	.word	0x00000003
        /*0a3c*/ 	.word	0x00000118
        /*0a40*/ 	.short	0x010a
        /*0a42*/ 	.byte	0xff
	.zero		1


	//   ....[150]....
        /*0a44*/ 	.word	0x00007dd0
        /*0a48*/ 	.word	0x00000000
        /*0a4c*/ 	.word	0x00000130
        /*0a50*/ 	.short	0x010a
        /*0a52*/ 	.byte	0xff
	.zero		1


	//   ....[151]....
        /*0a54*/ 	.word	0x00007e30
        /*0a58*/ 	.word	0x00000000
        /*0a5c*/ 	.word	0x00000110
        /*0a60*/ 	.short	0x010a
        /*0a62*/ 	.byte	0xff
	.zero		1


	//   ....[152]....
        /*0a64*/ 	.word	0x00007e80
        /*0a68*/ 	.word	0x0000009c
        /*0a6c*/ 	.word	0x00000150
        /*0a70*/ 	.short	0x010a
        /*0a72*/ 	.byte	0xff
	.zero		1


	//----- nvinfo : EIATTR_NUM_MBARRIERS
	.align		4
.L_47:
        /*0a74*/ 	.byte	0x03, 0x38
        /*0a76*/ 	.short	0x0036


	//----- nvinfo : EIATTR_EXIT_INSTR_OFFSETS
	.align		4
        /*0a78*/ 	.byte	0x04, 0x1c
        /*0a7a*/ 	.short	(.L_49 - .L_48)


	//   ....[0]....
.L_48:
        /*0a7c*/ 	.word	0x00002dc0


	//   ....[1]....
        /*0a80*/ 	.word	0x000032b0


	//   ....[2]....
        /*0a84*/ 	.word	0x00003310


	//   ....[3]....
        /*0a88*/ 	.word	0x00004120


	//   ....[4]....
        /*0a8c*/ 	.word	0x00004c50


	//   ....[5]....
        /*0a90*/ 	.word	0x00004c90


	//   ....[6]....
        /*0a94*/ 	.word	0x00007160


	//----- nvinfo : EIATTR_MAX_THREADS
	.align		4
.L_49:
        /*0a98*/ 	.byte	0x04, 0x05
        /*0a9a*/ 	.short	(.L_51 - .L_50)
.L_50:
        /*0a9c*/ 	.word	0x00000100
        /*0aa0*/ 	.word	0x00000001
        /*0aa4*/ 	.word	0x00000001


	//----- nvinfo : EIATTR_CRS_STACK_SIZE
	.align		4
.L_51:
        /*0aa8*/ 	.byte	0x04, 0x1e
        /*0aaa*/ 	.short	(.L_53 - .L_52)
.L_52:
        /*0aac*/ 	.word	0x00000000


	//----- nvinfo : EIATTR_CBANK_PARAM_SIZE
	.align		4
.L_53:
        /*0ab0*/ 	.byte	0x03, 0x19
        /*0ab2*/ 	.short	0x0800


	//----- nvinfo : EIATTR_PARAM_CBANK
	.align		4
        /*0ab4*/ 	.byte	0x04, 0x0a
        /*0ab6*/ 	.short	(.L_55 - .L_54)
	.align		4
.L_54:
        /*0ab8*/ 	.word	index@(.nv.constant0._ZN7cutlass13device_kernelINS_4gemm6kernel13GemmUniversalIN4cute5tupleIJiiiiEEENS1_10collective13CollectiveMmaINS1_35MainloopSm100TmaUmmaWarpSpecializedILi17ELi2ELi4ENS5_IJNS4_1CILi1EEESB_SB_EEEEENS5_IJNSA_ILi128EEENSA_ILi64EEESF_EEENS_12float_e4m3_tENS5_IJSB_llEEESH_NS5_IJlSB_lEEENS4_8TiledMMAINS4_8MMA_AtomIJNS4_10MMA_TraitsINS4_19SM100_MMA_F8F6F4_SSEJSH_SH_fSE_SF_NS4_17integral_constantINS4_4UMMA5MajorELSQ_1EEENSO_ISQ_LSQ_0EEENSO_INSP_7ScaleInELST_0EEESU_EEEEEENS4_6LayoutISC_NS5_IJNSA_ILi0EEESY_SY_EEEEENS5_IJNS4_10UnderscoreES11_S11_EEEEENS4_13SM90_TMA_LOADENS4_14ComposedLayoutINS4_7SwizzleILi3ELi4ELi3EEENS4_18smem_ptr_flag_bitsILi8EEENSX_INS5_IJSE_NSA_ILi8EEEEEENS5_IJSB_SE_EEEEEEEvNS4_8identityES14_NS15_INS16_ILi2ELi4ELi3EEES19_NSX_INS5_IJS1A_SF_EEENS5_IJSF_SB_EEEEEEEvS1F_EENS_8epilogue10collective18CollectiveEpilogueINS1M_23Sm100TmaWarpSpecializedILi1ELi1ELi64ELb0ELb0EEEJSG_NS5_IJNSX_ISE_SB_EENSX_ISF_SB_EEEEESH_SJ_SH_SJ_NS1M_6fusion15FusionCallbacksIS1Q_NS1U_17LinearCombinationISH_fSH_fLNS_15FloatRoundStyleE2EEESG_S1T_JEEENS4_5SM1004TMEM4LOAD26SM100_TMEM_LOAD_32dp32b64xES14_S1K_NS4_39AutoVectorizingCopyWithAssumedAlignmentILi128EEENS4_14SM90_TMA_STOREES1K_S25_S25_EEEvvEEEEvNT_6ParamsE)
        /*0abc*/ 	.short	0x0380
        /*0abe*/ 	.short	0x0800


	//----- nvinfo : EIATTR_SW_WAR
	.align		4
.L_55:
        /*0ac0*/ 	.byte	0x04, 0x36
        /*0ac2*/ 	.short	(.L_57 - .L_56)
.L_56:
        /*0ac4*/ 	.word	0x00000008
.L_57:


//--------------------- .nv.callgraph             --------------------------
	.section	.nv.callgraph,"",@"SHT_CUDA_CALLGRAPH"
	.align	4
	.sectionentsize	8
	.align		4
        /*0000*/ 	.word	0x00000000
	.align		4
        /*0004*/ 	.word	0xffffffff
	.align		4
        /*0008*/ 	.word	index@(_ZN7cutlass13device_kernelINS_4gemm6kernel13GemmUniversalIN4cute5tupleIJiiiiEEENS1_10collective13CollectiveMmaINS1_35MainloopSm100TmaUmmaWarpSpecializedILi17ELi2ELi4ENS5_IJNS4_1CILi1EEESB_SB_EEEEENS5_IJNSA_ILi128EEENSA_ILi64EEESF_EEENS_12float_e4m3_tENS5_IJSB_llEEESH_NS5_IJlSB_lEEENS4_8TiledMMAINS4_8MMA_AtomIJNS4_10MMA_TraitsINS4_19SM100_MMA_F8F6F4_SSEJSH_SH_fSE_SF_NS4_17integral_constantINS4_4UMMA5MajorELSQ_1EEENSO_ISQ_LSQ_0EEENSO_INSP_7ScaleInELST_0EEESU_EEEEEENS4_6LayoutISC_NS5_IJNSA_ILi0EEESY_SY_EEEEENS5_IJNS4_10UnderscoreES11_S11_EEEEENS4_13SM90_TMA_LOADENS4_14ComposedLayoutINS4_7SwizzleILi3ELi4ELi3EEENS4_18smem_ptr_flag_bitsILi8EEENSX_INS5_IJSE_NSA_ILi8EEEEEENS5_IJSB_SE_EEEEEEEvNS4_8identityES14_NS15_INS16_ILi2ELi4ELi3EEES19_NSX_INS5_IJS1A_SF_EEENS5_IJSF_SB_EEEEEEEvS1F_EENS_8epilogue10collective18CollectiveEpilogueINS1M_23Sm100TmaWarpSpecializedILi1ELi1ELi64ELb0ELb0EEEJSG_NS5_IJNSX_ISE_SB_EENSX_ISF_SB_EEEEESH_SJ_SH_SJ_NS1M_6fusion15FusionCallbacksIS1Q_NS1U_17LinearCombinationISH_fSH_fLNS_15FloatRoundStyleE2EEESG_S1T_JEEENS4_5SM1004TMEM4LOAD26SM100_TMEM_LOAD_32dp32b64xES14_S1K_NS4_39AutoVectorizingCopyWithAssumedAlignmentILi128EEENS4_14SM90_TMA_STOREES1K_S25_S25_EEEvvEEEEvNT_6ParamsE)
	.align		4
        /*000c*/ 	.word	index@(__assertfail)
	.align		4
        /*0010*/ 	.word	0x00000000
	.align		4
        /*0014*/ 	.word	0xfffffffe
	.align		4
        /*0018*/ 	.word	0x00000000
	.align		4
        /*001c*/ 	.word	0xfffffffd
	.align		4
        /*0020*/ 	.word	0x00000000
	.align		4
        /*0024*/ 	.word	0xfffffffc


//--------------------- .nv.constant4             --------------------------
	.section	.nv.constant4,"a",@progbits
	.align	8
	.align		8
.nv.constant4:
        /*0000*/ 	.dword	__assertfail
	.align		8
        /*0008*/ 	.dword	__unnamed_1
	.align		8
        /*0010*/ 	.dword	__unnamed_2
	.align		8
        /*0018*/ 	.dword	_ZN40_INTERNAL_308b3bf7_4_k_cu_12dd781c_342334cuda3std3__45__cpo5beginE
	.align		8
        /*0020*/ 	.dword	_ZN40_INTERNAL_308b3bf7_4_k_cu_12dd781c_342334cuda3std3__45__cpo3endE
	.align		8
        /*0028*/ 	.dword	_ZN40_INTERNAL_308b3bf7_4_k_cu_12dd781c_342334cuda3std3__45__cpo6cbeginE
	.align		8
        /*0030*/ 	.dword	_ZN40_INTERNAL_308b3bf7_4_k_cu_12dd781c_342334cuda3std3__45__cpo4cendE
	.align		8
        /*0038*/ 	.dword	_ZN40_INTERNAL_308b3bf7_4_k_cu_12dd781c_342334cuda3std3__442_GLOBAL__N__308b3bf7_4_k_cu_12dd781c_342336ignoreE
	.align		8
        /*0040*/ 	.dword	_ZN40_INTERNAL_308b3bf7_4_k_cu_12dd781c_342334cuda3std3__419piecewise_constructE
	.align		8
        /*0048*/ 	.dword	_ZN40_INTERNAL_308b3bf7_4_k_cu_12dd781c_342334cuda3std3__48in_placeE
	.align		8
        /*0050*/ 	.dword	_ZN40_INTERNAL_308b3bf7_4_k_cu_12dd781c_342334cuda3std6ranges3__45__cpo4swapE
	.align		8
        /*0058*/ 	.dword	_ZN40_INTERNAL_308b3bf7_4_k_cu_12dd781c_342334cuda3std6ranges3__45__cpo9iter_moveE
	.align		8
        /*0060*/ 	.dword	_ZN40_INTERNAL_308b3bf7_4_k_cu_12dd781c_342334cute7productE
	.align		8
        /*0068*/ 	.dword	_ZN40_INTERNAL_308b3bf7_4_k_cu_12dd781c_342334cute1_E
	.align		8
        /*0070*/ 	.dword	$str$25
	.align		8
        /*0078*/ 	.dword	$str$26
	.align		8
        /*0080*/ 	.dword	$str$27
	.align		8
        /*0088*/ 	.dword	$str$28


//--------------------- .text._ZN7cutlass13device_kernelINS_4gemm6kernel13GemmUniversalIN4cute5tupleIJiiiiEEENS1_10collective13CollectiveMmaINS1_35MainloopSm100TmaUmmaWarpSpecializedILi17ELi2ELi4ENS5_IJNS4_1CILi1EEESB_SB_EEEEENS5_IJNSA_ILi128EEENSA_ILi64EEESF_EEENS_12float_e4m3_tENS5_IJSB_llEEESH_NS5_IJlSB_lEEENS4_8TiledMMAINS4_8MMA_AtomIJNS4_10MMA_TraitsINS4_19SM100_MMA_F8F6F4_SSEJSH_SH_fSE_SF_NS4_17integral_constantINS4_4UMMA5MajorELSQ_1EEENSO_ISQ_LSQ_0EEENSO_INSP_7ScaleInELST_0EEESU_EEEEEENS4_6LayoutISC_NS5_IJNSA_ILi0EEESY_SY_EEEEENS5_IJNS4_10UnderscoreES11_S11_EEEEENS4_13SM90_TMA_LOADENS4_14ComposedLayoutINS4_7SwizzleILi3ELi4ELi3EEENS4_18smem_ptr_flag_bitsILi8EEENSX_INS5_IJSE_NSA_ILi8EEEEEENS5_IJSB_SE_EEEEEEEvNS4_8identityES14_NS15_INS16_ILi2ELi4ELi3EEES19_NSX_INS5_IJS1A_SF_EEENS5_IJSF_SB_EEEEEEEvS1F_EENS_8epilogue10collective18CollectiveEpilogueINS1M_23Sm100TmaWarpSpecializedILi1ELi1ELi64ELb0ELb0EEEJSG_NS5_IJNSX_ISE_SB_EENSX_ISF_SB_EEEEESH_SJ_SH_SJ_NS1M_6fusion15FusionCallbacksIS1Q_NS1U_17LinearCombinationISH_fSH_fLNS_15FloatRoundStyleE2EEESG_S1T_JEEENS4_5SM1004TMEM4LOAD26SM100_TMEM_LOAD_32dp32b64xES14_S1K_NS4_39AutoVectorizingCopyWithAssumedAlignmentILi128EEENS4_14SM90_TMA_STOREES1K_S25_S25_EEEvvEEEEvNT_6ParamsE --------------------------
	.section	.text._ZN7cutlass13device_kernelINS_4gemm6kernel13GemmUniversalIN4cute5tupleIJiiiiEEENS1_10collective13CollectiveMmaINS1_35MainloopSm100TmaUmmaWarpSpecializedILi17ELi2ELi4ENS5_IJNS4_1CILi1EEESB_SB_EEEEENS5_IJNSA_ILi128EEENSA_ILi64EEESF_EEENS_12float_e4m3_tENS5_IJSB_llEEESH_NS5_IJlSB_lEEENS4_8TiledMMAINS4_8MMA_AtomIJNS4_10MMA_TraitsINS4_19SM100_MMA_F8F6F4_SSEJSH_SH_fSE_SF_NS4_17integral_constantINS4_4UMMA5MajorELSQ_1EEENSO_ISQ_LSQ_0EEENSO_INSP_7ScaleInELST_0EEESU_EEEEEENS4_6LayoutISC_NS5_IJNSA_ILi0EEESY_SY_EEEEENS5_IJNS4_10UnderscoreES11_S11_EEEEENS4_13SM90_TMA_LOADENS4_14ComposedLayoutINS4_7SwizzleILi3ELi4ELi3EEENS4_18smem_ptr_flag_bitsILi8EEENSX_INS5_IJSE_NSA_ILi8EEEEEENS5_IJSB_SE_EEEEEEEvNS4_8identityES14_NS15_INS16_ILi2ELi4ELi3EEES19_NSX_INS5_IJS1A_SF_EEENS5_IJSF_SB_EEEEEEEvS1F_EENS_8epilogue10collective18CollectiveEpilogueINS1M_23Sm100TmaWarpSpecializedILi1ELi1ELi64ELb0ELb0EEEJSG_NS5_IJNSX_ISE_SB_EENSX_ISF_SB_EEEEESH_SJ_SH_SJ_NS1M_6fusion15FusionCallbacksIS1Q_NS1U_17LinearCombinationISH_fSH_fLNS_15FloatRoundStyleE2EEESG_S1T_JEEENS4_5SM1004TMEM4LOAD26SM100_TMEM_LOAD_32dp32b64xES14_S1K_NS4_39AutoVectorizingCopyWithAssumedAlignmentILi128EEENS4_14SM90_TMA_STOREES1K_S25_S25_EEEvvEEEEvNT_6ParamsE,"ax",@progbits
	.align	128
.text._ZN7cutlass13device_kernelINS_4gemm6kernel13GemmUniversalIN4cute5tupleIJiiiiEEENS1_10collective13CollectiveMmaINS1_35MainloopSm100TmaUmmaWarpSpecializedILi17ELi2ELi4ENS5_IJNS4_1CILi1EEESB_SB_EEEEENS5_IJNSA_ILi128EEENSA_ILi64EEESF_EEENS_12float_e4m3_tENS5_IJSB_llEEESH_NS5_IJlSB_lEEENS4_8TiledMMAINS4_8MMA_AtomIJNS4_10MMA_TraitsINS4_19SM100_MMA_F8F6F4_SSEJSH_SH_fSE_SF_NS4_17integral_constantINS4_4UMMA5MajorELSQ_1EEENSO_ISQ_LSQ_0EEENSO_INSP_7ScaleInELST_0EEESU_EEEEEENS4_6LayoutISC_NS5_IJNSA_ILi0EEESY_SY_EEEEENS5_IJNS4_10UnderscoreES11_S11_EEEEENS4_13SM90_TMA_LOADENS4_14ComposedLayoutINS4_7SwizzleILi3ELi4ELi3EEENS4_18smem_ptr_flag_bitsILi8EEENSX_INS5_IJSE_NSA_ILi8EEEEEENS5_IJSB_SE_EEEEEEEvNS4_8identityES14_NS15_INS16_ILi2ELi4ELi3EEES19_NSX_INS5_IJS1A_SF_EEENS5_IJSF_SB_EEEEEEEvS1F_EENS_8epilogue10collective18CollectiveEpilogueINS1M_23Sm100TmaWarpSpecializedILi1ELi1ELi64ELb0ELb0EEEJSG_NS5_IJNSX_ISE_SB_EENSX_ISF_SB_EEEEESH_SJ_SH_SJ_NS1M_6fusion15FusionCallbacksIS1Q_NS1U_17LinearCombinationISH_fSH_fLNS_15FloatRoundStyleE2EEESG_S1T_JEEENS4_5SM1004TMEM4LOAD26SM100_TMEM_LOAD_32dp32b64xES14_S1K_NS4_39AutoVectorizingCopyWithAssumedAlignmentILi128EEENS4_14SM90_TMA_STOREES1K_S25_S25_EEEvvEEEEvNT_6ParamsE:
        .type           _ZN7cutlass13device_kernelINS_4gemm6kernel13GemmUniversalIN4cute5tupleIJiiiiEEENS1_10collective13CollectiveMmaINS1_35MainloopSm100TmaUmmaWarpSpecializedILi17ELi2ELi4ENS5_IJNS4_1CILi1EEESB_SB_EEEEENS5_IJNSA_ILi128EEENSA_ILi64EEESF_EEENS_12float_e4m3_tENS5_IJSB_llEEESH_NS5_IJlSB_lEEENS4_8TiledMMAINS4_8MMA_AtomIJNS4_10MMA_TraitsINS4_19SM100_MMA_F8F6F4_SSEJSH_SH_fSE_SF_NS4_17integral_constantINS4_4UMMA5MajorELSQ_1EEENSO_ISQ_LSQ_0EEENSO_INSP_7ScaleInELST_0EEESU_EEEEEENS4_6LayoutISC_NS5_IJNSA_ILi0EEESY_SY_EEEEENS5_IJNS4_10UnderscoreES11_S11_EEEEENS4_13SM90_TMA_LOADENS4_14ComposedLayoutINS4_7SwizzleILi3ELi4ELi3EEENS4_18smem_ptr_flag_bitsILi8EEENSX_INS5_IJSE_NSA_ILi8EEEEEENS5_IJSB_SE_EEEEEEEvNS4_8identityES14_NS15_INS16_ILi2ELi4ELi3EEES19_NSX_INS5_IJS1A_SF_EEENS5_IJSF_SB_EEEEEEEvS1F_EENS_8epilogue10collective18CollectiveEpilogueINS1M_23Sm100TmaWarpSpecializedILi1ELi1ELi64ELb0ELb0EEEJSG_NS5_IJNSX_ISE_SB_EENSX_ISF_SB_EEEEESH_SJ_SH_SJ_NS1M_6fusion15FusionCallbacksIS1Q_NS1U_17LinearCombinationISH_fSH_fLNS_15FloatRoundStyleE2EEESG_S1T_JEEENS4_5SM1004TMEM4LOAD26SM100_TMEM_LOAD_32dp32b64xES14_S1K_NS4_39AutoVectorizingCopyWithAssumedAlignmentILi128EEENS4_14SM90_TMA_STOREES1K_S25_S25_EEEvvEEEEvNT_6ParamsE,@function
        .size           _ZN7cutlass13device_kernelINS_4gemm6kernel13GemmUniversalIN4cute5tupleIJiiiiEEENS1_10collective13CollectiveMmaINS1_35MainloopSm100TmaUmmaWarpSpecializedILi17ELi2ELi4ENS5_IJNS4_1CILi1EEESB_SB_EEEEENS5_IJNSA_ILi128EEENSA_ILi64EEESF_EEENS_12float_e4m3_tENS5_IJSB_llEEESH_NS5_IJlSB_lEEENS4_8TiledMMAINS4_8MMA_AtomIJNS4_10MMA_TraitsINS4_19SM100_MMA_F8F6F4_SSEJSH_SH_fSE_SF_NS4_17integral_constantINS4_4UMMA5MajorELSQ_1EEENSO_ISQ_LSQ_0EEENSO_INSP_7ScaleInELST_0EEESU_EEEEEENS4_6LayoutISC_NS5_IJNSA_ILi0EEESY_SY_EEEEENS5_IJNS4_10UnderscoreES11_S11_EEEEENS4_13SM90_TMA_LOADENS4_14ComposedLayoutINS4_7SwizzleILi3ELi4ELi3EEENS4_18smem_ptr_flag_bitsILi8EEENSX_INS5_IJSE_NSA_ILi8EEEEEENS5_IJSB_SE_EEEEEEEvNS4_8identityES14_NS15_INS16_ILi2ELi4ELi3EEES19_NSX_INS5_IJS1A_SF_EEENS5_IJSF_SB_EEEEEEEvS1F_EENS_8epilogue10collective18CollectiveEpilogueINS1M_23Sm100TmaWarpSpecializedILi1ELi1ELi64ELb0ELb0EEEJSG_NS5_IJNSX_ISE_SB_EENSX_ISF_SB_EEEEESH_SJ_SH_SJ_NS1M_6fusion15FusionCallbacksIS1Q_NS1U_17LinearCombinationISH_fSH_fLNS_15FloatRoundStyleE2EEESG_S1T_JEEENS4_5SM1004TMEM4LOAD26SM100_TMEM_LOAD_32dp32b64xES14_S1K_NS4_39AutoVectorizingCopyWithAssumedAlignmentILi128EEENS4_14SM90_TMA_STOREES1K_S25_S25_EEEvvEEEEvNT_6ParamsE,(.L_x_168 - _ZN7cutlass13device_kernelINS_4gemm6kernel13GemmUniversalIN4cute5tupleIJiiiiEEENS1_10collective13CollectiveMmaINS1_35MainloopSm100TmaUmmaWarpSpecializedILi17ELi2ELi4ENS5_IJNS4_1CILi1EEESB_SB_EEEEENS5_IJNSA_ILi128EEENSA_ILi64EEESF_EEENS_12float_e4m3_tENS5_IJSB_llEEESH_NS5_IJlSB_lEEENS4_8TiledMMAINS4_8MMA_AtomIJNS4_10MMA_TraitsINS4_19SM100_MMA_F8F6F4_SSEJSH_SH_fSE_SF_NS4_17integral_constantINS4_4UMMA5MajorELSQ_1EEENSO_ISQ_LSQ_0EEENSO_INSP_7ScaleInELST_0EEESU_EEEEEENS4_6LayoutISC_NS5_IJNSA_ILi0EEESY_SY_EEEEENS5_IJNS4_10UnderscoreES11_S11_EEEEENS4_13SM90_TMA_LOADENS4_14ComposedLayoutINS4_7SwizzleILi3ELi4ELi3EEENS4_18smem_ptr_flag_bitsILi8EEENSX_INS5_IJSE_NSA_ILi8EEEEEENS5_IJSB_SE_EEEEEEEvNS4_8identityES14_NS15_INS16_ILi2ELi4ELi3EEES19_NSX_INS5_IJS1A_SF_EEENS5_IJSF_SB_EEEEEEEvS1F_EENS_8epilogue10collective18CollectiveEpilogueINS1M_23Sm100TmaWarpSpecializedILi1ELi1ELi64ELb0ELb0EEEJSG_NS5_IJNSX_ISE_SB_EENSX_ISF_SB_EEEEESH_SJ_SH_SJ_NS1M_6fusion15FusionCallbacksIS1Q_NS1U_17LinearCombinationISH_fSH_fLNS_15FloatRoundStyleE2EEESG_S1T_JEEENS4_5SM1004TMEM4LOAD26SM100_TMEM_LOAD_32dp32b64xES14_S1K_NS4_39AutoVectorizingCopyWithAssumedAlignmentILi128EEENS4_14SM90_TMA_STOREES1K_S25_S25_EEEvvEEEEvNT_6ParamsE)
        .other          _ZN7cutlass13device_kernelINS_4gemm6kernel13GemmUniversalIN4cute5tupleIJiiiiEEENS1_10collective13CollectiveMmaINS1_35MainloopSm100TmaUmmaWarpSpecializedILi17ELi2ELi4ENS5_IJNS4_1CILi1EEESB_SB_EEEEENS5_IJNSA_ILi128EEENSA_ILi64EEESF_EEENS_12float_e4m3_tENS5_IJSB_llEEESH_NS5_IJlSB_lEEENS4_8TiledMMAINS4_8MMA_AtomIJNS4_10MMA_TraitsINS4_19SM100_MMA_F8F6F4_SSEJSH_SH_fSE_SF_NS4_17integral_constantINS4_4UMMA5MajorELSQ_1EEENSO_ISQ_LSQ_0EEENSO_INSP_7ScaleInELST_0EEESU_EEEEEENS4_6LayoutISC_NS5_IJNSA_ILi0EEESY_SY_EEEEENS5_IJNS4_10UnderscoreES11_S11_EEEEENS4_13SM90_TMA_LOADENS4_14ComposedLayoutINS4_7SwizzleILi3ELi4ELi3EEENS4_18smem_ptr_flag_bitsILi8EEENSX_INS5_IJSE_NSA_ILi8EEEEEENS5_IJSB_SE_EEEEEEEvNS4_8identityES14_NS15_INS16_ILi2ELi4ELi3EEES19_NSX_INS5_IJS1A_SF_EEENS5_IJSF_SB_EEEEEEEvS1F_EENS_8epilogue10collective18CollectiveEpilogueINS1M_23Sm100TmaWarpSpecializedILi1ELi1ELi64ELb0ELb0EEEJSG_NS5_IJNSX_ISE_SB_EENSX_ISF_SB_EEEEESH_SJ_SH_SJ_NS1M_6fusion15FusionCallbacksIS1Q_NS1U_17LinearCombinationISH_fSH_fLNS_15FloatRoundStyleE2EEESG_S1T_JEEENS4_5SM1004TMEM4LOAD26SM100_TMEM_LOAD_32dp32b64xES14_S1K_NS4_39AutoVectorizingCopyWithAssumedAlignmentILi128EEENS4_14SM90_TMA_STOREES1K_S25_S25_EEEvvEEEEvNT_6ParamsE,@"STO_CUDA_ENTRY STV_DEFAULT"
_ZN7cutlass13device_kernelINS_4gemm6kernel13GemmUniversalIN4cute5tupleIJiiiiEEENS1_10collective13CollectiveMmaINS1_35MainloopSm100TmaUmmaWarpSpecializedILi17ELi2ELi4ENS5_IJNS4_1CILi1EEESB_SB_EEEEENS5_IJNSA_ILi128EEENSA_ILi64EEESF_EEENS_12float_e4m3_tENS5_IJSB_llEEESH_NS5_IJlSB_lEEENS4_8TiledMMAINS4_8MMA_AtomIJNS4_10MMA_TraitsINS4_19SM100_MMA_F8F6F4_SSEJSH_SH_fSE_SF_NS4_17integral_constantINS4_4UMMA5MajorELSQ_1EEENSO_ISQ_LSQ_0EEENSO_INSP_7ScaleInELST_0EEESU_EEEEEENS4_6LayoutISC_NS5_IJNSA_ILi0EEESY_SY_EEEEENS5_IJNS4_10UnderscoreES11_S11_EEEEENS4_13SM90_TMA_LOADENS4_14ComposedLayoutINS4_7SwizzleILi3ELi4ELi3EEENS4_18smem_ptr_flag_bitsILi8EEENSX_INS5_IJSE_NSA_ILi8EEEEEENS5_IJSB_SE_EEEEEEEvNS4_8identityES14_NS15_INS16_ILi2ELi4ELi3EEES19_NSX_INS5_IJS1A_SF_EEENS5_IJSF_SB_EEEEEEEvS1F_EENS_8epilogue10collective18CollectiveEpilogueINS1M_23Sm100TmaWarpSpecializedILi1ELi1ELi64ELb0ELb0EEEJSG_NS5_IJNSX_ISE_SB_EENSX_ISF_SB_EEEEESH_SJ_SH_SJ_NS1M_6fusion15FusionCallbacksIS1Q_NS1U_17LinearCombinationISH_fSH_fLNS_15FloatRoundStyleE2EEESG_S1T_JEEENS4_5SM1004TMEM4LOAD26SM100_TMEM_LOAD_32dp32b64xES14_S1K_NS4_39AutoVectorizingCopyWithAssumedAlignmentILi128EEENS4_14SM90_TMA_STOREES1K_S25_S25_EEEvvEEEEvNT_6ParamsE:
[----:B------:R-:W1:Y:S01]  /*0000*/  LDC R1, c[0x0][0x37c] ;  /* 0x0000df00ff017b82 */ /* 0x000e620000000800 */
[----:B------:R-:W2:Y:S01]  /*0010*/  S2R R166, SR_TID.X ;  /* 0x0000000000a67919 */ /* 0x000ea20000002100 */
[----:B------:R-:W3:Y:S01]  /*0020*/  LDCU.64 UR4, c[0x0][0x890] ;  /* 0x00011200ff0477ac */ /* 0x000ee20008000a00 */
[----:B------:R-:W-:Y:S02]  /*0030*/  PRMT R164, RZ, 0x7610, R164 ;  /* 0x00007610ffa47816 */ /* 0x000fe400000000a4 */
[----:B------:R-:W-:Y:S01]  /*0040*/  ELECT P5, URZ, PT ;  /* 0x0000000000ff782f */ /* 0x000fe200038a0000 */
[----:B------:R-:W4:Y:S01]  /*0050*/  LDCU.64 UR40, c[0x0][0x358] ;  /* 0x00006b00ff2877ac */ /* 0x000f220008000a00 */
[----:B---3--:R-:W-:-:S04]  /*0060*/  UISETP.NE.U32.AND UP0, UPT, UR4, URZ, UPT ;  /* 0x000000ff0400728c */ /* 0x008fc8000bf05070 */
[----:B------:R-:W-:Y:S01]  /*0070*/  UISETP.NE.AND.EX UP0, UPT, UR5, URZ, UPT, UP0 ;  /* 0x000000ff0500728c */ /* 0x000fe2000bf05300 */
[----:B--2---:R-:W-:-:S05]  /*0080*/  SHF.R.U32.HI R169, RZ, 0x5, R166 ;  /* 0x00000005ffa97819 */ /* 0x004fca00000116a6 */
[----:B------:R-:W2:Y:S02]  /*0090*/  SHFL.IDX PT, R0, R169, RZ, 0x1f ;  /* 0x00001fffa9007589 */ /* 0x000ea400000e0000 */
[----:B--2---:R-:W-:Y:S01]  /*00a0*/  R2UR UR8, R0 ;  /* 0x00000000000872ca */ /* 0x004fe200000e0000 */
[----:B-1--4-:R-:W-:-:S14]  /*00b0*/  BRA.U UP0, `(.L_x_0) ;  /* 0x00000001002c7547 */ /* 0x012fdc000b800000 */
[----:B------:R-:W1:Y:S02]  /*00c0*/  LDCU.64 UR6, c[0x0][0x888] ;  /* 0x00011100ff0677ac */ /* 0x000e640008000a00 */
[----:B-1----:R-:W-:-:S04]  /*00d0*/  UISETP.NE.U32.AND UP0, UPT, UR6, URZ, UPT ;  /* 0x000000ff0600728c */ /* 0x002fc8000bf05070 */
[----:B------:R-:W-:-:S09]  /*00e0*/  UISETP.NE.AND.EX UP0, UPT, UR7, URZ, UPT, UP0 ;  /* 0x000000ff0700728c */ /* 0x000fd2000bf05300 */
[----:B------:R-:W-:Y:S05]  /*00f0*/  BRA.U !UP0, `(.L_x_1) ;  /* 0x0000000108107547 */ /* 0x000fea000b800000 */
[----:B------:R-:W1:Y:S02]  /*0100*/  LDC.64 R2, c[0x0][0x888] ;  /* 0x00022200ff027b82 */ /* 0x000e640000000a00 */
[----:B-1----:R1:W5:Y:S01]  /*0110*/  LDG.E R81, desc[UR40][R2.64] ;  /* 0x0000002802517981 */ /* 0x002362000c1e1900 */
[----:B------:R-:W-:Y:S01]  /*0120*/  HFMA2 R164, -RZ, RZ, 0, 5.9604644775390625e-08 ;  /* 0x00000001ffa47431 */ /* 0x000fe200000001ff */
[----:B------:R-:W-:Y:S05]  /*0130*/  BRA `(.L_x_0) ;  /* 0x00000000000c7947 */ /* 0x000fea0003800000 */
.L_x_1:
[----:B------:R-:W1:Y:S01]  /*0140*/  LDCU UR6, c[0x0][0x880] ;  /* 0x00011000ff0677ac */ /* 0x000e620008000800 */
[----:B------:R-:W-:Y:S01]  /*0150*/  HFMA2 R164, -RZ, RZ, 0, 5.9604644775390625e-08 ;  /* 0x00000001ffa47431 */ /* 0x000fe200000001ff */
[----:B-1----:R-:W-:-:S07]  /*0160*/  MOV R81, UR6 ;  /* 0x0000000600517c02 */ /* 0x002fce0008000f00 */
.L_x_0:
[----:B------:R-:W2:Y:S02]  /*0170*/  LDCU.64 UR6, c[0x0][0x8b0] ;  /* 0x00011600ff0677ac */ /* 0x000ea40008000a00 */
[----:B--2---:R-:W-:-:S04]  /*0180*/  UISETP.NE.U32.AND UP0, UPT, UR6, URZ, UPT ;  /* 0x000000ff0600728c */ /* 0x004fc8000bf05070 */
[----:B------:R-:W-:-:S09]  /*0190*/  UISETP.NE.AND.EX UP0, UPT, UR7, URZ, UPT, UP0 ;  /* 0x000000ff0700728c */ /* 0x000fd2000bf05300 */
[----:B------:R-:W-:Y:S05]  /*01a0*/  BRA.U UP0, `(.L_x_2) ;  /* 0x0000000100247547 */ /* 0x000fea000b800000 */
[----:B------:R-:W2:Y:S02]  /*01b0*/  LDCU.64 UR6, c[0x0][0x8a8] ;  /* 0x00011500ff0677ac */ /* 0x000ea40008000a00 */
[----:B--2---:R-:W-:-:S04]  /*01c0*/  UISETP.NE.U32.AND UP0, UPT, UR6, URZ, UPT ;  /* 0x000000ff0600728c */ /* 0x004fc8000bf05070 */
[----:B------:R-:W-:-:S09]  /*01d0*/  UISETP.NE.AND.EX UP0, UPT, UR7, URZ, UPT, UP0 ;  /* 0x000000ff0700728c */ /* 0x000fd2000bf05300 */
[----:B------:R-:W-:Y:S05]  /*01e0*/  BRA.U !UP0, `(.L_x_3) ;  /* 0x00000001080c7547 */ /* 0x000fea000b800000 */
[----:B------:R-:W2:Y:S02]  /*01f0*/  LDC.64 R78, c[0x0][0x8a8] ;  /* 0x00022a00ff4e7b82 */ /* 0x000ea40000000a00 */
[----:B--2---:R2:W5:Y:S01]  /*0200*/  LDG.E R78, desc[UR40][R78.64] ;  /* 0x000000284e4e7981 */ /* 0x004562000c1e1900 */
[----:B------:R-:W-:Y:S05]  /*0210*/  BRA `(.L_x_2) ;  /* 0x0000000000087947 */ /* 0x000fea0003800000 */
.L_x_3:
[----:B------:R-:W2:Y:S02]  /*0220*/  LDCU UR6, c[0x0][0x8a0] ;  /* 0x00011400ff0677ac */ /* 0x000ea40008000800 */
[----:B--2---:R-:W-:Y:S02]  /*0230*/  MOV R78, UR6 ;  /* 0x00000006004e7c02 */ /* 0x004fe40008000f00 */
.L_x_2:
[----:B------:R-:W-:Y:S01]  /*0240*/  IMAD.U32 R0, RZ, RZ, UR8 ;  /* 0x00000008ff007e24 */ /* 0x000fe2000f8e00ff */
[----:B------:R-:W-:Y:S04]  /*0250*/  BSSY.RECONVERGENT B0, `(.L_x_4) ;  /* 0x000000c000007945 */ /* 0x000fe80003800200 */
[C---:B------:R-:W-:Y:S02]  /*0260*/  ISETP.NE.OR P1, PT, R0.reuse, 0x1, !P5 ;  /* 0x000000010000780c */ /* 0x040fe40006f25670 */
[----:B------:R-:W-:-:S11]  /*0270*/  ISETP.NE.OR P0, PT, R0, 0x3, !P5 ;  /* 0x000000030000780c */ /* 0x000fd60006f05670 */
[----:B------:R-:W-:Y:S05]  /*0280*/  @P1 BRA `(.L_x_5) ;  /* 0x0000000000201947 */ /* 0x000fea0003800000 */
[----:B------:R-:W3:Y:S02]  /*0290*/  LDCU.64 UR6, c[0x0][0x348] ;  /* 0x00006900ff0677ac */ /* 0x000ee40008000a00 */
[----:B---3--:R-:W-:Y:S02]  /*02a0*/  UIADD3 UR10, UP1, UPT, UR6, 0x80, URZ ;  /* 0x00000080060a7890 */ /* 0x008fe4000ff3e0ff */
[----:B------:R-:W-:Y:S02]  /*02b0*/  UIADD3 UR6, UP0, UPT, UR6, 0x180, URZ ;  /* 0x0000018006067890 */ /* 0x000fe4000ff1e0ff */
[----:B------:R-:W-:Y:S02]  /*02c0*/  UIADD3.X UR11, UPT, UPT, URZ, UR7, URZ, UP1, !UPT ;  /* 0x00000007ff0b7290 */ /* 0x000fe40008ffe4ff */
[----:B------:R-:W-:-:S07]  /*02d0*/  UIADD3.X UR7, UPT, UPT, URZ, UR7, URZ, UP0, !UPT ;  /* 0x00000007ff077290 */ /* 0x000fce00087fe4ff */
[----:B------:R3:W-:Y:S02]  /*02e0*/  UTMACCTL.PF [UR10] ;  /* 0x000000000a0079b9 */ /* 0x0007e40008040000 */
[----:B------:R3:W-:Y:S02]  /*02f0*/  UTMACCTL.PF [UR6] ;  /* 0x00000000060079b9 */ /* 0x0007e40008040000 */
[----:B---3--:R-:W-:Y:S01]  /*0300*/  NOP ;  /* 0x0000000000007918 */ /* 0x008fe20000000000 */
.L_x_5:
[----:B------:R-:W-:Y:S05]  /*0310*/  BSYNC.RECONVERGENT B0 ;  /* 0x0000000000007941 */ /* 0x000fea0003800200 */
.L_x_4:
[----:B------:R-:W-:Y:S04]  /*0320*/  BSSY.RECONVERGENT B0, `(.L_x_6) ;  /* 0x000000a000007945 */ /* 0x000fe80003800200 */
        /* <DEDUP_REMOVED lines=9> */
.L_x_7:
[----:B------:R-:W-:Y:S05]  /*03c0*/  BSYNC.RECONVERGENT B0 ;  /* 0x0000000000007941 */ /* 0x000fea0003800200 */
.L_x_6:
[----:B------:R-:W3:Y:S01]  /*03d0*/  LDCU.64 UR6, c[0x0][0x888] ;  /* 0x00011100ff0677ac */ /* 0x000ee20008000a00 */
[----:B------:R-:W-:Y:S02]  /*03e0*/  UISETP.EQ.U32.AND UP1, UPT, UR4, URZ, UPT ;  /* 0x000000ff0400728c */ /* 0x000fe4000bf22070 */
[----:B------:R-:W-:Y:S02]  /*03f0*/  UPLOP3.LUT UP2, UPT, UPT, UPT, UPT, 0x80, 0x8 ;  /* 0x000000000008789c */ /* 0x000fe40003f4f070 */
[----:B---3--:R-:W-:-:S04]  /*0400*/  UISETP.NE.U32.AND UP0, UPT, UR6, URZ, UPT ;  /* 0x000000ff0600728c */ /* 0x008fc8000bf05070 */
[----:B------:R-:W-:-:S04]  /*0410*/  UISETP.NE.AND.EX UP0, UPT, UR7, URZ, UPT, UP0 ;  /* 0x000000ff0700728c */ /* 0x000fc8000bf05300 */
[----:B------:R-:W-:-:S04]  /*0420*/  UISETP.EQ.OR.EX UP3, UPT, UR5, URZ, !UP0, UP1 ;  /* 0x000000ff0500728c */ /* 0x000fc8000c762710 */
[----:B------:R-:W-:-:S05]  /*0430*/  UP2UR UR44, UPR, URZ, 0x8 ;  /* 0x00000008ff2c7883 */ /* 0x000fca0008000000 */
[----:B------:R-:W-:Y:S07]  /*0440*/  BRA.U !UP3, `(.L_x_8) ;  /* 0x000000010b207547 */ /* 0x000fee000b800000 */
[----:B------:R-:W-:Y:S01]  /*0450*/  UISETP.NE.U32.AND UP2, UPT, UR4, URZ, UPT ;  /* 0x000000ff0400728c */ /* 0x000fe2000bf45070 */
[----:B-----5:R-:W-:Y:S01]  /*0460*/  FSETP.NEU.AND P0, PT, R81, RZ, PT ;  /* 0x000000ff5100720b */ /* 0x020fe20003f0d000 */
[----:B------:R-:W-:Y:S02]  /*0470*/  USEL UR4, URZ, 0xffffffff, UP0 ;  /* 0xffffffffff047887 */ /* 0x000fe40008000000 */
[----:B------:R-:W-:-:S10]  /*0480*/  UISETP.NE.AND.EX UP2, UPT, UR5, URZ, UPT, UP2 ;  /* 0x000000ff0500728c */ /* 0x000fd4000bf45320 */
[----:B------:R-:W-:Y:S01]  /*0490*/  VOTEU.ANY UP1, P0 ;  /* 0x0000000000ff7886 */ /* 0x000fe20000020100 */
[----:B------:R-:W-:-:S04]  /*04a0*/  @!UP2 USEL UR4, URZ, 0xffffffff, UP1 ;  /* 0xffffffffff04a887 */ /* 0x000fc80008800000 */
[----:B------:R-:W-:-:S04]  /*04b0*/  ULOP3.LUT UR4, UR4, 0x1, URZ, 0xc0, !UPT ;  /* 0x0000000104047892 */ /* 0x000fc8000f8ec0ff */
[----:B------:R-:W-:-:S11]  /*04c0*/  UISETP.NE.U32.AND UP2, UPT, UR4, 0x1, UPT ;  /* 0x000000010400788c */ /* 0x000fd6000bf45070 */
.L_x_8:
[----:B-1----:R-:W1:Y:S01]  /*04d0*/  SHFL.IDX PT, R2, R169, RZ, 0x1f ;  /* 0x00001fffa9027589 */ /* 0x002e6200000e0000 */
[----:B------:R-:W-:-:S04]  /*04e0*/  UISETP.NE.AND UP1, UPT, UR8, 0x2, UPT ;  /* 0x000000020800788c */ /* 0x000fc8000bf25270 */
[----:B------:R-:W-:Y:S01]  /*04f0*/  USEL UR13, URZ, 0x1, UP1 ;  /* 0x00000001ff0d7887 */ /* 0x000fe20008800000 */
[----:B-1----:R-:W-:-:S13]  /*0500*/  ISETP.NE.AND P0, PT, R2, RZ, PT ;  /* 0x000000ff0200720c */ /* 0x002fda0003f05270 */
[----:B------:R-:W-:Y:S05]  /*0510*/  @P0 BRA `(.L_x_9) ;  /* 0x0000000000bc0947 */ /* 0x000fea0003800000 */
[----:B------:R-:W-:Y:S01]  /*0520*/  ELECT P0, URZ, PT ;  /* 0x0000000000ff782f */ /* 0x000fe20003800000 */
[----:B------:R-:W-:-:S12]  /*0530*/  BSSY.RECONVERGENT B0, `(.L_x_9) ;  /* 0x000002d000007945 */ /* 0x000fd80003800200 */
[----:B------:R-:W-:Y:S05]  /*0540*/  @!P0 BRA `(.L_x_10) ;  /* 0x0000000000ac8947 */ /* 0x000fea0003800000 */
[----:B------:R-:W1:Y:S01]  /*0550*/  S2UR UR5, SR_CgaCtaId ;  /* 0x00000000000579c3 */ /* 0x000e620000008800 */
[----:B------:R-:W-:Y:S01]  /*0560*/  UMOV UR6, 0x400 ;  /* 0x0000040000067882 */ /* 0x000fe20000000000 */
[----:B------:R-:W-:Y:S01]  /*0570*/  UMOV UR4, 0x1 ;  /* 0x0000000100047882 */ /* 0x000fe20000000000 */
[----:B-1----:R-:W-:Y:S02]  /*0580*/  ULEA UR5, UR5, UR6, 0x18 ;  /* 0x0000000605057291 */ /* 0x002fe4000f8ec0ff */
[----:B------:R-:W-:-:S04]  /*0590*/  UIADD3 UR6, UPT, UPT, -UR4, 0x100000, URZ ;  /* 0x0010000004067890 */ /* 0x000fc8000fffe1ff */
[----:B------:R-:W-:Y:S02]  /*05a0*/  USHF.L.U32 UR7, UR6, 0xb, URZ ;  /* 0x0000000b06077899 */ /* 0x000fe400080006ff */
[----:B------:R-:W-:Y:S01]  /*05b0*/  USHF.L.U32 UR6, UR6, 0x1, URZ ;  /* 0x0000000106067899 */ /* 0x000fe200080006ff */
[----:B------:R-:W1:Y:S11]  /*05c0*/  FENCE.VIEW.ASYNC.S ;  /* 0x00000000000073c6 */ /* 0x000e760000000000 */
[----:B-1----:R1:W3:Y:S01]  /*05d0*/  SYNCS.EXCH.64 URZ, [UR5], UR6 ;  /* 0x0000000605ff75b2 */ /* 0x0022e20008000100 */
[----:B------:R1:W4:Y:S01]  /*05e0*/  SYNCS.EXCH.64 URZ, [UR5+0x88], UR6 ;  /* 0x0000880605ff75b2 */ /* 0x0003220008000100 */
[----:B------:R1:W1:Y:S01]  /*05f0*/  SYNCS.EXCH.64 URZ, [UR5+0x8], UR6 ;  /* 0x0000080605ff75b2 */ /* 0x0002620008000100 */
        /* <DEDUP_REMOVED lines=31> */
[----:B---34-:R-:W-:Y:S01]  /*07f0*/  NOP ;  /* 0x0000000000007918 */ /* 0x018fe20000000000 */
.L_x_10:
[----:B-1----:R-:W-:Y:S05]  /*0800*/  BSYNC.RECONVERGENT B0 ;  /* 0x0000000000007941 */ /* 0x002fea0003800200 */
.L_x_9:
[----:B------:R-:W1:Y:S01]  /*0810*/  SHFL.IDX PT, R2, R169, RZ, 0x1f ;  /* 0x00001fffa9027589 */ /* 0x000e6200000e0000 */
[----:B------:R-:W-:Y:S01]  /*0820*/  NOP ;  /* 0x0000000000007918 */ /* 0x000fe20000000000 */
[----:B-1----:R-:W-:-:S13]  /*0830*/  ISETP.NE.AND P0, PT, R2, 0x1, PT ;  /* 0x000000010200780c */ /* 0x002fda0003f05270 */
[----:B------:R-:W-:Y:S05]  /*0840*/  @P0 BRA `(.L_x_11) ;  /* 0x0000000000400947 */ /* 0x000fea0003800000 */
[----:B------:R-:W1:Y:S01]  /*0850*/  S2UR UR6, SR_CgaCtaId ;  /* 0x00000000000679c3 */ /* 0x000e620000008800 */
[----:B------:R-:W-:Y:S01]  /*0860*/  UMOV UR7, 0x400 ;  /* 0x0000040000077882 */ /* 0x000fe20000000000 */
[----:B------:R-:W-:Y:S01]  /*0870*/  UMOV UR5, 0x20 ;  /* 0x0000002000057882 */ /* 0x000fe20000000000 */
[----:B------:R-:W-:Y:S01]  /*0880*/  UMOV UR4, 0x80 ;  /* 0x0000008000047882 */ /* 0x000fe20000000000 */
[----:B------:R-:W-:-:S04]  /*0890*/  UIADD3 UR10, UPT, UPT, -UR5, 0x100000, URZ ;  /* 0x00100000050a7890 */ /* 0x000fc8000fffe1ff */
[----:B------:R-:W-:Y:S02]  /*08a0*/  USHF.L.U32 UR11, UR10, 0xb, URZ ;  /* 0x0000000b0a0b7899 */ /* 0x000fe400080006ff */
[----:B------:R-:W-:Y:S02]  /*08b0*/  USHF.L.U32 UR10, UR10, 0x1, URZ ;  /* 0x000000010a0a7899 */ /* 0x000fe400080006ff */
[----:B------:R-:W-:-:S04]  /*08c0*/  UIADD3 UR4, UPT, UPT, -UR4, 0x100000, URZ ;  /* 0x0010000004047890 */ /* 0x000fc8000fffe1ff */
[----:B------:R-:W-:Y:S02]  /*08d0*/  USHF.L.U32 UR5, UR4, 0xb, URZ ;  /* 0x0000000b04057899 */ /* 0x000fe400080006ff */
[----:B------:R-:W-:Y:S01]  /*08e0*/  USHF.L.U32 UR4, UR4, 0x1, URZ ;  /* 0x0000000104047899 */ /* 0x000fe200080006ff */
[----:B------:R-:W-:Y:S01]  /*08f0*/  ELECT P0, URZ, PT ;  /* 0x0000000000ff782f */ /* 0x000fe20003800000 */
[----:B-1----:R-:W-:Y:S01]  /*0900*/  ULEA UR6, UR6, UR7, 0x18 ;  /* 0x0000000706067291 */ /* 0x002fe2000f8ec0ff */
[----:B------:R-:W1:Y:S11]  /*0910*/  FENCE.VIEW.ASYNC.S ;  /* 0x00000000000073c6 */ /* 0x000e760000000000 */
[----:B-1----:R1:W3:Y:S01]  /*0920*/  SYNCS.EXCH.64 URZ, [UR6+0x110], UR10 ;  /* 0x0001100a06ff75b2 */ /* 0x0022e20008000100 */
[----:B------:R1:W4:Y:S01]  /*0930*/  SYNCS.EXCH.64 URZ, [UR6+0x118], UR4 ;  /* 0x0001180406ff75b2 */ /* 0x0003220008000100 */
[----:B------:R-:W-:Y:S01]  /*0940*/  NOP ;  /* 0x0000000000007918 */ /* 0x000fe20000000000 */
.L_x_11:
[----:B------:R-:W2:Y:S01]  /*0950*/  SHFL.IDX PT, R2, R169, RZ, 0x1f ;  /* 0x00001fffa9027589 */ /* 0x000ea200000e0000 */
[----:B------:R-:W-:Y:S01]  /*0960*/  NOP ;  /* 0x0000000000007918 */ /* 0x000fe20000000000 */
[----:B--2---:R-:W-:-:S13]  /*0970*/  ISETP.NE.AND P0, PT, R2, 0x3, PT ;  /* 0x000000030200780c */ /* 0x004fda0003f05270 */
[----:B------:R-:W-:Y:S05]  /*0980*/  @P0 BRA `(.L_x_12) ;  /* 0x0000000000300947 */ /* 0x000fea0003800000 */
[----:B-1----:R-:W1:Y:S01]  /*0990*/  S2UR UR5, SR_CgaCtaId ;  /* 0x00000000000579c3 */ /* 0x002e620000008800 */
[----:B------:R-:W-:Y:S01]  /*09a0*/  UMOV UR6, 0x400 ;  /* 0x0000040000067882 */ /* 0x000fe20000000000 */
[----:B------:R-:W-:Y:S01]  /*09b0*/  UMOV UR4, 0x20 ;  /* 0x0000002000047882 */ /* 0x000fe20000000000 */
[----:B------:R-:W-:Y:S01]  /*09c0*/  ELECT P0, URZ, PT ;  /* 0x0000000000ff782f */ /* 0x000fe20003800000 */
[----:B-1----:R-:W-:Y:S02]  /*09d0*/  ULEA UR5, UR5, UR6, 0x18 ;  /* 0x0000000605057291 */ /* 0x002fe4000f8ec0ff */
[----:B------:R-:W-:-:S04]  /*09e0*/  UIADD3 UR6, UPT, UPT, -UR4, 0x100000, URZ ;  /* 0x0010000004067890 */ /* 0x000fc8000fffe1ff */
[----:B------:R-:W-:Y:S02]  /*09f0*/  USHF.L.U32 UR7, UR6, 0xb, URZ ;  /* 0x0000000b06077899 */ /* 0x000fe400080006ff */
[----:B------:R-:W-:Y:S01]  /*0a00*/  USHF.L.U32 UR6, UR6, 0x1, URZ ;  /* 0x0000000106067899 */ /* 0x000fe200080006ff */
[----:B------:R-:W1:Y:S11]  /*0a10*/  FENCE.VIEW.ASYNC.S ;  /* 0x00000000000073c6 */ /* 0x000e760000000000 */
[----:B-1----:R2:W1:Y:S01]  /*0a20*/  SYNCS.EXCH.64 URZ, [UR5+0x120], UR6 ;  /* 0x0001200605ff75b2 */ /* 0x0024620008000100 */
[----:B------:R2:W1:Y:S02]  /*0a30*/  SYNCS.EXCH.64 URZ, [UR5+0x128], UR6 ;  /* 0x0001280605ff75b2 */ /* 0x0004640008000100 */
[----:B--2---:R-:W-:Y:S01]  /*0a40*/  NOP ;  /* 0x0000000000007918 */ /* 0x004fe20000000000 */
.L_x_12:
[----:B------:R-:W2:Y:S01]  /*0a50*/  SHFL.IDX PT, R2, R169, RZ, 0x1f ;  /* 0x00001fffa9027589 */ /* 0x000ea200000e0000 */
[----:B------:R-:W-:Y:S01]  /*0a60*/  NOP ;  /* 0x0000000000007918 */ /* 0x000fe20000000000 */
[----:B--2---:R-:W-:-:S13]  /*0a70*/  ISETP.NE.AND P0, PT, R2, 0x4, PT ;  /* 0x000000040200780c */ /* 0x004fda0003f05270 */
[----:B------:R-:W-:Y:S05]  /*0a80*/  @P0 BRA `(.L_x_13) ;  /* 0x00000000004c0947 */ /* 0x000fea0003800000 */
[----:B-1----:R-:W1:Y:S01]  /*0a90*/  S2UR UR5, SR_CgaCtaId ;  /* 0x00000000000579c3 */ /* 0x002e620000008800 */
[----:B------:R-:W-:Y:S01]  /*0aa0*/  UMOV UR7, 0x100 ;  /* 0x0000010000077882 */ /* 0x000fe20000000000 */
[----:B------:R-:W-:Y:S01]  /*0ab0*/  UMOV UR6, 0x400 ;  /* 0x0000040000067882 */ /* 0x000fe20000000000 */
[----:B------:R-:W-:Y:S01]  /*0ac0*/  USEL UR7, UR7, 0xe0, UP2 ;  /* 0x000000e007077887 */ /* 0x000fe20009000000 */
[----:B------:R-:W-:Y:S01]  /*0ad0*/  UMOV UR4, 0x1 ;  /* 0x0000000100047882 */ /* 0x000fe20000000000 */
[----:B------:R-:W-:Y:S01]  /*0ae0*/  ELECT P0, URZ, PT ;  /* 0x0000000000ff782f */ /* 0x000fe20003800000 */
[----:B------:R-:W-:-:S04]  /*0af0*/  UIADD3 UR10, UPT, UPT, -UR4, 0x100000, URZ ;  /* 0x00100000040a7890 */ /* 0x000fc8000fffe1ff */
[----:B------:R-:W-:Y:S02]  /*0b00*/  USHF.L.U32 UR11, UR10, 0xb, URZ ;  /* 0x0000000b0a0b7899 */ /* 0x000fe400080006ff */
[----:B------:R-:W-:Y:S02]  /*0b10*/  USHF.L.U32 UR10, UR10, 0x1, URZ ;  /* 0x000000010a0a7899 */ /* 0x000fe400080006ff */
[----:B-1----:R-:W-:Y:S02]  /*0b20*/  ULEA UR5, UR5, UR6, 0x18 ;  /* 0x0000000605057291 */ /* 0x002fe4000f8ec0ff */
[----:B------:R-:W-:-:S04]  /*0b30*/  UIADD3 UR6, UPT, UPT, -UR7, 0x100000, URZ ;  /* 0x0010000007067890 */ /* 0x000fc8000fffe1ff */
[----:B------:R-:W-:Y:S02]  /*0b40*/  USHF.L.U32 UR7, UR6, 0xb, URZ ;  /* 0x0000000b06077899 */ /* 0x000fe400080006ff */
[----:B------:R-:W-:Y:S01]  /*0b50*/  USHF.L.U32 UR6, UR6, 0x1, URZ ;  /* 0x0000000106067899 */ /* 0x000fe200080006ff */
[----:B------:R-:W1:Y:S03]  /*0b60*/  FENCE.VIEW.ASYNC.S ;  /* 0x00000000000073c6 */ /* 0x000e660000000000 */
[----:B-1----:R2:W1:Y:S08]  /*0b70*/  SYNCS.EXCH.64 URZ, [UR5+0x130], UR10 ;  /* 0x0001300a05ff75b2 */ /* 0x0024700008000100 */
[----:B------:R2:W1:Y:S01]  /*0b80*/  SYNCS.EXCH.64 URZ, [UR5+0x140], UR6 ;  /* 0x0001400605ff75b2 */ /* 0x0004620008000100 */
[----:B------:R2:W1:Y:S01]  /*0b90*/  SYNCS.EXCH.64 URZ, [UR5+0x138], UR10 ;  /* 0x0001380a05ff75b2 */ /* 0x0004620008000100 */
[----:B------:R2:W1:Y:S02]  /*0ba0*/  SYNCS.EXCH.64 URZ, [UR5+0x148], UR6 ;  /* 0x0001480605ff75b2 */ /* 0x0004640008000100 */
[----:B--2---:R-:W-:Y:S01]  /*0bb0*/  NOP ;  /* 0x0000000000007918 */ /* 0x004fe20000000000 */
.L_x_13:
[----:B------:R-:W2:Y:S01]  /*0bc0*/  SHFL.IDX PT, R2, R169, RZ, 0x1f ;  /* 0x00001fffa9027589 */ /* 0x000ea200000e0000 */
[----:B------:R-:W-:Y:S01]  /*0bd0*/  NOP ;  /* 0x0000000000007918 */ /* 0x000fe20000000000 */
[----:B--2---:R-:W-:-:S13]  /*0be0*/  ISETP.NE.AND P0, PT, R2, 0x5, PT ;  /* 0x000000050200780c */ /* 0x004fda0003f05270 */
[----:B------:R-:W-:Y:S05]  /*0bf0*/  @P0 BRA `(.L_x_14) ;  /* 0x0000000000580947 */ /* 0x000fea0003800000 */
[----:B-1----:R-:W1:Y:S01]  /*0c00*/  S2UR UR6, SR_CgaCtaId ;  /* 0x00000000000679c3 */ /* 0x002e620000008800 */
        /* <DEDUP_REMOVED lines=12> */
[----:B-1----:R2:W1:Y:S01]  /*0cd0*/  SYNCS.EXCH.64 URZ, [UR6+0x150], UR10 ;  /* 0x0001500a06ff75b2 */ /* 0x0024620008000100 */
[----:B------:R2:W1:Y:S01]  /*0ce0*/  SYNCS.EXCH.64 URZ, [UR6+0x170], UR4 ;  /* 0x0001700406ff75b2 */ /* 0x0004620008000100 */
[----:B------:R2:W1:Y:S01]  /*0cf0*/  SYNCS.EXCH.64 URZ, [UR6+0x158], UR10 ;  /* 0x0001580a06ff75b2 */ /* 0x0004620008000100 */
[----:B------:R2:W1:Y:S01]  /*0d00*/  SYNCS.EXCH.64 URZ, [UR6+0x178], UR4 ;  /* 0x0001780406ff75b2 */ /* 0x0004620008000100 */
[----:B------:R2:W1:Y:S01]  /*0d10*/  SYNCS.EXCH.64 URZ, [UR6+0x160], UR10 ;  /* 0x0001600a06ff75b2 */ /* 0x0004620008000100 */
[----:B------:R2:W1:Y:S01]  /*0d20*/  SYNCS.EXCH.64 URZ, [UR6+0x180], UR4 ;  /* 0x0001800406ff75b2 */ /* 0x0004620008000100 */
[----:B------:R2:W1:Y:S01]  /*0d30*/  SYNCS.EXCH.64 URZ, [UR6+0x168], UR10 ;  /* 0x0001680a06ff75b2 */ /* 0x0004620008000100 */
[----:B------:R2:W1:Y:S02]  /*0d40*/  SYNCS.EXCH.64 URZ, [UR6+0x188], UR4 ;  /* 0x0001880406ff75b2 */ /* 0x0004640008000100 */
[----:B--2---:R-:W-:Y:S01]  /*0d50*/  NOP ;  /* 0x0000000000007918 */ /* 0x004fe20000000000 */
.L_x_14:
        /* <DEDUP_REMOVED lines=14> */
[----:B------:R2:W1:Y:S01]  /*0e40*/  SYNCS.EXCH.64 URZ, [UR5+0x1a0], UR6 ;  /* 0x0001a00605ff75b2 */ /* 0x0004620008000100 */
[----:B------:R2:W1:Y:S01]  /*0e50*/  SYNCS.EXCH.64 URZ, [UR5+0x198], UR6 ;  /* 0x0001980605ff75b2 */ /* 0x0004620008000100 */
[----:B------:R2:W1:Y:S02]  /*0e60*/  SYNCS.EXCH.64 URZ, [UR5+0x1a8], UR6 ;  /* 0x0001a80605ff75b2 */ /* 0x0004640008000100 */
[----:B--2---:R-:W-:Y:S01]  /*0e70*/  NOP ;  /* 0x0000000000007918 */ /* 0x004fe20000000000 */
.L_x_15:
[----:B-1----:R-:W1:Y:S01]  /*0e80*/  S2UR UR5, SR_CTAID.X ;  /* 0x00000000000579c3 */ /* 0x002e620000002500 */
[----:B------:R-:W-:-:S05]  /*0e90*/  CS2R.32 R165, SR_CgaSize ;  /* 0x0000000000a57805 */ /* 0x000fca0000008a00 */
[----:B------:R-:W-:-:S05]  /*0ea0*/  IMAD R165, R165, -0xa0, RZ ;  /* 0xffffff60a5a57824 */ /* 0x000fca00078e02ff */
[----:B------:R-:W-:-:S14]  /*0eb0*/  R2UR UR7, R165 ;  /* 0x00000000a50772ca */ /* 0x000fdc00000e0000 */
[----:B------:R-:W2:Y:S01]  /*0ec0*/  LDCU UR7, c[0x0][UR7+0x2b0] ;  /* 0x00005600070777ac */ /* 0x000ea20008000800 */
[----:B------:R-:W-:Y:S01]  /*0ed0*/  NOP ;  /* 0x0000000000007918 */ /* 0x000fe20000000000 */
[----:B------:R-:W-:-:S05]  /*0ee0*/  CS2R.32 R165, SR_CgaSize ;  /* 0x0000000000a57805 */ /* 0x000fca0000008a00 */
[----:B------:R-:W-:-:S05]  /*0ef0*/  IMAD R165, R165, -0xa0, RZ ;  /* 0xffffff60a5a57824 */ /* 0x000fca00078e02ff */
[----:B------:R-:W-:-:S14]  /*0f00*/  R2UR UR6, R165 ;  /* 0x00000000a50672ca */ /* 0x000fdc00000e0000 */
[----:B------:R-:W3:Y:S01]  /*0f10*/  LDCU UR6, c[0x0][UR6+0x2b4] ;  /* 0x00005680060677ac */ /* 0x000ee20008000800 */
[----:B------:R-:W4:Y:S08]  /*0f20*/  S2UR UR4, SR_CTAID.Y ;  /* 0x00000000000479c3 */ /* 0x000f300000002600 */
[----:B------:R-:W3:Y:S01]  /*0f30*/  LDC R9, c[0x0][0xb24] ;  /* 0x0002c900ff097b82 */ /* 0x000ee20000000800 */
[----:B-1----:R-:W-:-:S02]  /*0f40*/  I2FP.F32.U32 R5, UR5 ;  /* 0x0000000500057c45 */ /* 0x002fc40008201000 */
[----:B------:R-:W-:-:S05]  /*0f50*/  CS2R.32 R3, SR_CgaSize ;  /* 0x0000000000037805 */ /* 0x000fca0000008a00 */
[----:B------:R-:W-:-:S06]  /*0f60*/  IMAD R3, R3, -0xa0, RZ ;  /* 0xffffff6003037824 */ /* 0x000fcc00078e02ff */
[----:B------:R-:W1:Y:S01]  /*0f70*/  LDC R3, c[0x0][R3+0x2a0] ;  /* 0x0000a80003037b82 */ /* 0x000e620000000800 */
[----:B------:R-:W-:Y:S01]  /*0f80*/  MOV R165, UR5 ;  /* 0x0000000500a57c02 */ /* 0x000fe20008000f00 */
[----:B--2---:R-:W-:Y:S01]  /*0f90*/  FMUL R5, R5, UR7 ;  /* 0x0000000705057c20 */ /* 0x004fe20008400000 */
[----:B----4-:R-:W-:Y:S02]  /*0fa0*/  I2FP.F32.U32 R4, UR4 ;  /* 0x0000000400047c45 */ /* 0x010fe40008201000 */
[----:B------:R-:W-:-:S05]  /*0fb0*/  CS2R.32 R2, SR_CgaSize ;  /* 0x0000000000027805 */ /* 0x000fca0000008a00 */
[----:B------:R-:W-:-:S06]  /*0fc0*/  IMAD R2, R2, -0xa0, RZ ;  /* 0xffffff6002027824 */ /* 0x000fcc00078e02ff */
[----:B------:R-:W2:Y:S01]  /*0fd0*/  LDC R2, c[0x0][R2+0x2a4] ;  /* 0x0000a90002027b82 */ /* 0x000ea20000000800 */
[----:B------:R-:W4:Y:S01]  /*0fe0*/  F2I.U32.TRUNC.NTZ R154, R5 ;  /* 0x00000005009a7305 */ /* 0x000f22000020f000 */
[----:B------:R-:W-:Y:S01]  /*0ff0*/  MOV R155, UR4 ;  /* 0x00000004009b7c02 */ /* 0x000fe20008000f00 */
[----:B---3--:R-:W-:-:S05]  /*1000*/  FMUL R4, R4, UR6 ;  /* 0x0000000604047c20 */ /* 0x008fca0008400000 */
[----:B------:R-:W-:Y:S01]  /*1010*/  BAR.SYNC.DEFER_BLOCKING 0x0 ;  /* 0x0000000000007b1d */ /* 0x000fe20000010000 */
[----:B------:R-:W-:-:S05]  /*1020*/  ISETP.GE.AND P0, PT, R9, 0x1, PT ;  /* 0x000000010900780c */ /* 0x000fca0003f06270 */
[----:B------:R-:W3:Y:S02]  /*1030*/  F2I.U32.TRUNC.NTZ R143, R4 ;  /* 0x00000004008f7305 */ /* 0x000ee4000020f000 */
[----:B------:R-:W2:Y:S01]  /*1040*/  S2UR UR36, SR_CTAID.Z ;  /* 0x00000000002479c3 */ /* 0x000ea20000002700 */
[----:B----4-:R-:W-:-:S05]  /*1050*/  IADD3 R154, PT, PT, -R154, RZ, RZ ;  /* 0x000000ff9a9a7210 */ /* 0x010fca0007ffe1ff */
[----:B-1----:R-:W-:Y:S01]  /*1060*/  IMAD R154, R3, R154, UR5 ;  /* 0x00000005039a7e24 */ /* 0x002fe2000f8e029a */
[----:B---3--:R-:W-:-:S05]  /*1070*/  IADD3 R143, PT, PT, -R143, RZ, RZ ;  /* 0x000000ff8f8f7210 */ /* 0x008fca0007ffe1ff */
[----:B--2---:R-:W-:Y:S01]  /*1080*/  IMAD R143, R2, R143, UR4 ;  /* 0x00000004028f7e24 */ /* 0x004fe2000f8e028f */
[----:B------:R-:W-:Y:S06]  /*1090*/  @!P0 BRA `(.L_x_16) ;  /* 0x0000000000b88947 */ /* 0x000fec0003800000 */
[----:B------:R-:W1:Y:S01]  /*10a0*/  LDC.64 R4, c[0x0][0xb18] ;  /* 0x0002c600ff047b82 */ /* 0x000e620000000a00 */
[----:B------:R-:W-:-:S07]  /*10b0*/  ISETP.NE.AND P0, PT, R9, 0x1, PT ;  /* 0x000000010900780c */ /* 0x000fce0003f05270 */
[----:B------:R-:W2:Y:S08]  /*10c0*/  LDC R10, c[0x0][0xb0c] ;  /* 0x0002c300ff0a7b82 */ /* 0x000eb00000000800 */
[----:B------:R-:W3:Y:S08]  /*10d0*/  LDC R11, c[0x0][0x370] ;  /* 0x0000dc00ff0b7b82 */ /* 0x000ef00000000800 */
[----:B------:R-:W4:Y:S01]  /*10e0*/  LDC R12, c[0x0][0x374] ;  /* 0x0000dd00ff0c7b82 */ /* 0x000f220000000800 */
[----:B-1----:R-:W-:-:S07]  /*10f0*/  ISETP.NE.AND P1, PT, R4, 0x1, PT ;  /* 0x000000010400780c */ /* 0x002fce0003f25270 */
[----:B------:R-:W3:Y:S01]  /*1100*/  LDC.64 R6, c[0x0][0xb10] ;  /* 0x0002c400ff067b82 */ /* 0x000ee20000000a00 */
[----:B--2---:R-:W-:-:S07]  /*1110*/  ISETP.NE.AND P2, PT, R10, 0x1, PT ;  /* 0x000000010a00780c */ /* 0x004fce0003f45270 */
[----:B------:R-:W1:Y:S08]  /*1120*/  LDC R8, c[0x0][0xb20] ;  /* 0x0002c800ff087b82 */ /* 0x000e700000000800 */
[----:B------:R-:W2:Y:S01]  /*1130*/  LDC.64 R2, c[0x0][0xb28] ;  /* 0x0002ca00ff027b82 */ /* 0x000ea20000000a00 */
[----:B----4-:R-:W-:-:S04]  /*1140*/  IMAD.HI.U32 R13, R12, R5, RZ ;  /* 0x000000050c0d7227 */ /* 0x010fc800078e00ff */
[----:B------:R-:W-:-:S04]  /*1150*/  IMAD.HI.U32 R5, R155, R5, RZ ;  /* 0x000000059b057227 */ /* 0x000fc800078e00ff */
[----:B---3--:R-:W-:-:S04]  /*1160*/  IMAD.HI.U32 R14, R11, R6, RZ ;  /* 0x000000060b0e7227 */ /* 0x008fc800078e00ff */
[----:B------:R-:W-:Y:S01]  /*1170*/  IMAD.HI.U32 R16, R165, R6, RZ ;  /* 0x00000006a5107227 */ /* 0x000fe200078e00ff */
[-C--:B------:R-:W-:Y:S02]  /*1180*/  @P2 SHF.R.U32.HI R11, RZ, R7.reuse, R14 ;  /* 0x00000007ff0b2219 */ /* 0x080fe4000001160e */
[-C--:B-1----:R-:W-:Y:S02]  /*1190*/  @P1 SHF.R.U32.HI R12, RZ, R8.reuse, R13 ;  /* 0x00000008ff0c1219 */ /* 0x082fe4000001160d */
[----:B------:R-:W-:Y:S02]  /*11a0*/  SHF.R.U32.HI R8, RZ, R8, R5 ;  /* 0x00000008ff087219 */ /* 0x000fe40000011605 */
[----:B------:R-:W-:Y:S02]  /*11b0*/  SHF.R.U32.HI R16, RZ, R7, R16 ;  /* 0x00000007ff107219 */ /* 0x000fe40000011610 */
[----:B------:R-:W-:Y:S01]  /*11c0*/  SEL R5, R155, R8, !P1 ;  /* 0x000000089b057207 */ /* 0x000fe20004800000 */
[----:B--2---:R-:W-:Y:S01]  /*11d0*/  IMAD.HI.U32 R14, R12, R2, RZ ;  /* 0x000000020c0e7227 */ /* 0x004fe200078e00ff */
[----:B------:R-:W-:-:S03]  /*11e0*/  SEL R7, R165, R16, !P2 ;  /* 0x00000010a5077207 */ /* 0x000fc60005000000 */
[----:B------:R-:W-:Y:S01]  /*11f0*/  IMAD.HI.U32 R6, R11, R2, RZ ;  /* 0x000000020b067227 */ /* 0x000fe200078e00ff */
[----:B------:R-:W-:-:S04]  /*1200*/  @P0 SHF.R.U32.HI R12, RZ, R3, R14 ;  /* 0x00000003ff0c0219 */ /* 0x000fc8000001160e */
[----:B------:R-:W-:Y:S01]  /*1210*/  @P0 SHF.R.U32.HI R11, RZ, R3, R6 ;  /* 0x00000003ff0b0219 */ /* 0x000fe20000011606 */
[----:B------:R-:W-:-:S04]  /*1220*/  IMAD R12, R12, R9, RZ ;  /* 0x000000090c0c7224 */ /* 0x000fc800078e02ff */
[----:B------:R-:W-:Y:S01]  /*1230*/  IMAD R6, R11, R9, RZ ;  /* 0x000000090b067224 */ /* 0x000fe200078e02ff */
[----:B------:R-:W-:-:S04]  /*1240*/  ISETP.GE.AND P1, PT, R5, R12, PT ;  /* 0x0000000c0500720c */ /* 0x000fc80003f26270 */
[----:B------:R-:W-:Y:S01]  /*1250*/  ISETP.GE.OR P1, PT, R7, R6, P1 ;  /* 0x000000060700720c */ /* 0x000fe20000f26670 */
[----:B------:R-:W-:-:S05]  /*1260*/  IMAD.HI.U32 R6, R5, R2, RZ ;  /* 0x0000000205067227 */ /* 0x000fca00078e00ff */
[----:B------:R-:W-:-:S04]  /*1270*/  SHF.R.U32.HI R6, RZ, R3, R6 ;  /* 0x00000003ff067219 */ /* 0x000fc80000011606 */
[----:B------:R-:W-:-:S03]  /*1280*/  SEL R6, R5, R6, !P0 ;  /* 0x0000000605067207 */ /* 0x000fc60004000000 */
[----:B------:R-:W-:Y:S01]  /*1290*/  @!P1 IMAD.HI.U32 R8, R7, R2, RZ ;  /* 0x0000000207089227 */ /* 0x000fe200078e00ff */
[----:B------:R-:W-:-:S04]  /*12a0*/  IADD3 R2, PT, PT, -R6, RZ, RZ ;  /* 0x000000ff06027210 */ /* 0x000fc80007ffe1ff */
[----:B------:R-:W-:Y:S01]  /*12b0*/  @!P1 SHF.R.U32.HI R8, RZ, R3, R8 ;  /* 0x00000003ff089219 */ /* 0x000fe20000011608 */
[----:B------:R-:W-:-:S03]  /*12c0*/  IMAD R2, R9, R2, R5 ;  /* 0x0000000209027224 */ /* 0x000fc600078e0205 */
[----:B------:R-:W-:Y:S02]  /*12d0*/  @!P1 SEL R3, R7, R8, !P0 ;  /* 0x0000000807039207 */ /* 0x000fe40004000000 */
[----:B------:R-:W-:-:S03]  /*12e0*/  IADD3 R8, PT, PT, -R5, RZ, RZ ;  /* 0x000000ff05087210 */ /* 0x000fc60007ffe1ff */
[--C-:B------:R-:W-:Y:S02]  /*12f0*/  @!P1 IMAD.IADD R6, R6, 0x1, -R3.reuse ;  /* 0x0000000106069824 */ /* 0x100fe400078e0a03 */
[----:B------:R-:W-:Y:S01]  /*1300*/  @!P1 IMAD R3, R2, R11, R3 ;  /* 0x0000000b02039224 */ /* 0x000fe200078e0203 */
[----:B------:R-:W-:Y:S01]  /*1310*/  IADD3 R2, PT, PT, -R7, RZ, RZ ;  /* 0x000000ff07027210 */ /* 0x000fe20007ffe1ff */
[----:B------:R-:W-:Y:S02]  /*1320*/  @!P1 IMAD R5, R6, R9, R7 ;  /* 0x0000000906059224 */ /* 0x000fe400078e0207 */
[----:B------:R-:W-:Y:S02]  /*1330*/  IMAD R8, R4, R8, R155 ;  /* 0x0000000804087224 */ /* 0x000fe400078e029b */
[----:B------:R-:W-:Y:S02]  /*1340*/  @!P1 IMAD.MOV.U32 R7, RZ, RZ, R3 ;  /* 0x000000ffff079224 */ /* 0x000fe400078e0003 */
[----:B------:R-:W-:-:S02]  /*1350*/  IMAD R2, R10, R2, R165 ;  /* 0x000000020a027224 */ /* 0x000fc400078e02a5 */
[----:B------:R-:W-:Y:S02]  /*1360*/  IMAD R155, R5, R4, R8 ;  /* 0x00000004059b7224 */ /* 0x000fe400078e0208 */
[----:B------:R-:W-:Y:S02]  /*1370*/  IMAD R165, R7, R10, R2 ;  /* 0x0000000a07a57224 */ /* 0x000fe400078e0202 */
.L_x_16:
[----:B------:R-:W1:Y:S01]  /*1380*/  LDCU UR4, c[0x0][0xb30] ;  /* 0x00016600ff0477ac */ /* 0x000e620008000800 */
[----:B------:R-:W2:Y:S08]  /*1390*/  S2UR UR37, SR_CgaCtaId ;  /* 0x00000000002579c3 */ /* 0x000eb00000008800 */
[----:B------:R-:W3:Y:S01]  /*13a0*/  LDC R72, c[0x0][0xb24] ;  /* 0x0002c900ff487b82 */ /* 0x000ee20000000800 */
[----:B-1----:R-:W-:-:S09]  /*13b0*/  UISETP.NE.AND UP1, UPT, UR4, 0x1, UPT ;  /* 0x000000010400788c */ /* 0x002fd2000bf25270 */
[----:B--2---:R-:W-:Y:S05]  /*13c0*/  BRA.U UP1, `(.L_x_17) ;  /* 0x0000000101407547 */ /* 0x004fea000b800000 */
[----:B------:R-:W1:Y:S08]  /*13d0*/  LDC.64 R4, c[0x0][0xb10] ;  /* 0x0002c400ff047b82 */ /* 0x000e700000000a00 */
[----:B------:R-:W2:Y:S08]  /*13e0*/  LDC.64 R2, c[0x0][0xb18] ;  /* 0x0002c600ff027b82 */ /* 0x000eb00000000a00 */
[----:B------:R-:W4:Y:S08]  /*13f0*/  LDC R6, c[0x0][0xb20] ;  /* 0x0002c800ff067b82 */ /* 0x000f300000000800 */
[----:B------:R-:W3:Y:S01]  /*1400*/  LDC R8, c[0x0][0xb0c] ;  /* 0x0002c300ff087b82 */ /* 0x000ee20000000800 */
[----:B-1----:R-:W-:-:S05]  /*1410*/  IMAD.HI.U32 R4, R165, R4, RZ ;  /* 0x00000004a5047227 */ /* 0x002fca00078e00ff */
[----:B------:R-:W-:Y:S01]  /*1420*/  SHF.R.U32.HI R4, RZ, R5, R4 ;  /* 0x00000005ff047219 */ /* 0x000fe20000011604 */
[----:B--2---:R-:W-:Y:S01]  /*1430*/  IMAD.HI.U32 R3, R155, R3, RZ ;  /* 0x000000039b037227 */ /* 0x004fe200078e00ff */
[----:B------:R-:W-:-:S04]  /*1440*/  ISETP.NE.AND P0, PT, R2, 0x1, PT ;  /* 0x000000010200780c */ /* 0x000fc80003f05270 */
[----:B----4-:R-:W-:-:S04]  /*1450*/  SHF.R.U32.HI R6, RZ, R6, R3 ;  /* 0x00000006ff067219 */ /* 0x010fc80000011603 */
[----:B------:R-:W-:Y:S02]  /*1460*/  SEL R3, R155, R6, !P0 ;  /* 0x000000069b037207 */ /* 0x000fe40004000000 */
[----:B---3--:R-:W-:-:S04]  /*1470*/  ISETP.NE.AND P1, PT, R8, 0x1, PT ;  /* 0x000000010800780c */ /* 0x008fc80003f25270 */
[----:B------:R-:W-:-:S05]  /*1480*/  SEL R4, R165, R4, !P1 ;  /* 0x00000004a5047207 */ /* 0x000fca0004800000 */
[----:B------:R-:W-:Y:S02]  /*1490*/  IMAD.IADD R5, R3, 0x1, -R4 ;  /* 0x0000000103057824 */ /* 0x000fe400078e0a04 */
[----:B------:R-:W-:Y:S02]  /*14a0*/  IMAD.IADD R3, R4, 0x1, -R3 ;  /* 0x0000000104037824 */ /* 0x000fe400078e0a03 */
[----:B------:R-:W-:Y:S02]  /*14b0*/  IMAD R165, R5, R8, R165 ;  /* 0x0000000805a57224 */ /* 0x000fe400078e02a5 */
[----:B------:R-:W-:-:S07]  /*14c0*/  IMAD R155, R3, R2, R155 ;  /* 0x00000002039b7224 */ /* 0x000fce00078e029b */
.L_x_17:
[----:B------:R-:W-:Y:S01]  /*14d0*/  BAR.SYNC.DEFER_BLOCKING 0x0 ;  /* 0x0000000000007b1d */ /* 0x000fe20000010000 */
[----:B------:R-:W-:Y:S01]  /*14e0*/  UISETP.NE.AND UP1, UPT, UR8, 0x2, UPT ;  /* 0x000000020800788c */ /* 0x000fe2000bf25270 */
[----:B------:R-:W-:Y:S02]  /*14f0*/  ISETP.NE.OR P5, PT, R0, 0x2, !P5 ;  /* 0x000000020000780c */ /* 0x000fe40006fa5670 */
[----:B------:R-:W-:-:S06]  /*1500*/  LOP3.LUT R2, R166, 0x1f, RZ, 0xc0, !PT ;  /* 0x0000001fa6027812 */ /* 0x000fcc00078ec0ff */
[----:B------:R-:W-:Y:S05]  /*1510*/  BRA.U UP1, `(.L_x_18) ;  /* 0x0000001901307547 */ /* 0x000fea000b800000 */
[----:B------:R-:W1:Y:S01]  /*1520*/  LDCU UR13, c[0x0][0x38c] ;  /* 0x00007180ff0d77ac */ /* 0x000e620008000800 */
[----:B------:R-:W2:Y:S01]  /*1530*/  LDC R9, c[0x0][0x370] ;  /* 0x0000dc00ff097b82 */ /* 0x000ea20000000800 */
[----:B------:R-:W-:Y:S01]  /*1540*/  PLOP3.LUT P1, PT, PT, PT, UP2, 0x80, 0x8 ;  /* 0x000000000008781c */ /* 0x000fe20003f2f028 */
[----:B------:R-:W-:Y:S01]  /*1550*/  IMAD.MOV.U32 R15, RZ, RZ, 0x1 ;  /* 0x00000001ff0f7424 */ /* 0x000fe200078e00ff */
[----:B------:R-:W-:Y:S01]  /*1560*/  ISETP.EQ.OR P4, PT, R2, RZ, P5 ;  /* 0x000000ff0200720c */ /* 0x000fe20002f82670 */
[----:B------:R-:W-:Y:S01]  /*1570*/  IMAD.MOV.U32 R14, RZ, RZ, RZ ;  /* 0x000000ffff0e7224 */ /* 0x000fe200078e00ff */
[----:B------:R-:W-:Y:S02]  /*1580*/  PLOP3.LUT P1, PT, P1, PT, PT, 0x8, 0x80 ;  /* 0x000000000080781c */ /* 0x000fe40000f2e170 */
[----:B------:R-:W-:Y:S01]  /*1590*/  CS2R R12, SRZ ;  /* 0x00000000000c7805 */ /* 0x000fe2000001ff00 */
[----:B------:R-:W-:Y:S01]  /*15a0*/  IMAD.MOV.U32 R10, RZ, RZ, 0x1 ;  /* 0x00000001ff0a7424 */ /* 0x000fe200078e00ff */
[----:B------:R-:W4:Y:S01]  /*15b0*/  LDC R0, c[0x0][0x374] ;  /* 0x0000dd00ff007b82 */ /* 0x000f220000000800 */
[----:B------:R-:W2:Y:S01]  /*15c0*/  LDCU.64 UR22, c[0x0][0x348] ;  /* 0x00006900ff1677ac */ /* 0x000ea20008000a00 */
[----:B------:R-:W-:Y:S01]  /*15d0*/  UMOV UR6, URZ ;  /* 0x000000ff00067c82 */ /* 0x000fe20008000000 */
[----:B-1----:R-:W-:-:S04]  /*15e0*/  UIADD3 UR5, UPT, UPT, UR13, 0x3f, URZ ;  /* 0x0000003f0d057890 */ /* 0x002fc8000fffe0ff */
[----:B------:R-:W-:-:S04]  /*15f0*/  USHF.R.S32.HI UR4, URZ, 0x1f, UR5 ;  /* 0x0000001fff047899 */ /* 0x000fc80008011405 */
[----:B------:R-:W-:-:S04]  /*1600*/  ULEA.HI UR4, UR4, UR5, URZ, 0x6 ;  /* 0x0000000504047291 */ /* 0x000fc8000f8f30ff */
[----:B------:R-:W-:Y:S02]  /*1610*/  USHF.R.S32.HI UR15, URZ, 0x6, UR4 ;  /* 0x00000006ff0f7899 */ /* 0x000fe40008011404 */
[----:B------:R-:W-:Y:S02]  /*1620*/  UIADD3 UR4, UPT, UPT, UR13, -0x1, URZ ;  /* 0xffffffff0d047890 */ /* 0x000fe4000fffe0ff */
[----:B------:R-:W-:Y:S02]  /*1630*/  UISETP.LT.U32.AND UP0, UPT, UR15, 0x11, UPT ;  /* 0x000000110f00788c */ /* 0x000fe4000bf01070 */
[----:B------:R-:W-:Y:S02]  /*1640*/  UISETP.GE.U32.AND UP1, UPT, UR4, -0x7f, UPT ;  /* 0xffffff810400788c */ /* 0x000fe4000bf26070 */
[----:B------:R-:W-:Y:S02]  /*1650*/  USEL UR14, UR15, 0x11, UP0 ;  /* 0x000000110f0e7887 */ /* 0x000fe40008000000 */
[----:B------:R-:W-:-:S02]  /*1660*/  UIADD3 UR13, UPT, UPT, UR13, 0x7e, URZ ;  /* 0x0000007e0d0d7890 */ /* 0x000fc4000fffe0ff */
[----:B------:R-:W-:Y:S02]  /*1670*/  UIADD3 UR5, UPT, UPT, UR14, -0x1, URZ ;  /* 0xffffffff0e057890 */ /* 0x000fe4000fffe0ff */
[----:B------:R-:W-:-:S03]  /*1680*/  UIADD3 UR7, UPT, UPT, UR15, -UR14, URZ ;  /* 0x8000000e0f077290 */ /* 0x000fc6000fffe0ff */
[----:B------:R-:W-:-:S04]  /*1690*/  @UP1 UIADD3 UR5, UPT, UPT, UR14, URZ, URZ ;  /* 0x000000ff0e051290 */ /* 0x000fc8000fffe0ff */
[----:B--2---:R-:W-:-:S12]  /*16a0*/  UIADD3 UR5, UPT, UPT, UR5, 0x1, URZ ;  /* 0x0000000105057890 */ /* 0x004fd8000fffe0ff */
.L_x_36:
[----:B------:R-:W-:Y:S01]  /*16b0*/  UISETP.NE.AND UP0, UPT, UR37, URZ, UPT ;  /* 0x000000ff2500728c */ /* 0x000fe2000bf05270 */
[----:B------:R-:W1:Y:S08]  /*16c0*/  S2UR UR37, SR_CgaCtaId ;  /* 0x00000000002579c3 */ /* 0x000e700000008800 */
[----:B------:R-:W-:Y:S05]  /*16d0*/  BRA.U UP0, `(.L_x_19) ;  /* 0x0000000100347547 */ /* 0x000fea000b800000 */
[----:B------:R-:W2:Y:S01]  /*16e0*/  S2R R2, SR_CgaCtaId ;  /* 0x0000000000027919 */ /* 0x000ea20000008800 */
[----:B------:R-:W-:-:S04]  /*16f0*/  MOV R3, 0x400 ;  /* 0x0000040000037802 */ /* 0x000fc80000000f00 */
[----:B--2---:R-:W-:Y:S02]  /*1700*/  LEA R3, R2, R3, 0x18 ;  /* 0x0000000302037211 */ /* 0x004fe400078ec0ff */
[----:B------:R-:W-:-:S03]  /*1710*/  SHF.L.U32 R2, R10, 0x1f, RZ ;  /* 0x0000001f0a027819 */ /* 0x000fc600000006ff */
[----:B------:R-:W-:-:S04]  /*1720*/  IMAD R3, R12, 0x8, R3 ;  /* 0x000000080c037824 */ /* 0x000fc800078e0203 */
[----:B------:R-:W2:Y:S02]  /*1730*/  SYNCS.PHASECHK.TRANS64.TRYWAIT P0, [R3+URZ+0x1a0], R2 ;  /* 0x0001a002030075a7 */ /* 0x000ea400080011ff */
[----:B--2---:R-:W-:Y:S05]  /*1740*/  @!P0 BRA `(.L_x_20) ;  /* 0x0000005800888947 */ /* 0x004fea0003800000 */
.L_x_109:
[----:B------:R-:W-:Y:S01]  /*1750*/  VIADD R12, R12, 0x1 ;  /* 0x000000010c0c7836 */ /* 0x000fe20000000000 */
[----:B------:R2:W-:Y:S04]  /*1760*/  SYNCS.ARRIVE.TRANS64.A1T0 RZ, [R3+URZ+0x190], RZ ;  /* 0x000190ff03ff79a7 */ /* 0x0005e800081000ff */
[----:B------:R-:W-:-:S04]  /*1770*/  ISETP.NE.AND P0, PT, R12, 0x2, PT ;  /* 0x000000020c00780c */ /* 0x000fc80003f05270 */
[----:B------:R-:W-:Y:S02]  /*1780*/  SEL R12, R12, RZ, P0 ;  /* 0x000000ff0c0c7207 */ /* 0x000fe40000000000 */
[----:B--2---:R-:W-:-:S04]  /*1790*/  SEL R3, RZ, 0x1, P0 ;  /* 0x00000001ff037807 */ /* 0x004fc80000000000 */
[----:B------:R-:W-:-:S07]  /*17a0*/  LOP3.LUT R10, R10, R3, RZ, 0x3c, !PT ;  /* 0x000000030a0a7212 */ /* 0x000fce00078e3cff */
.L_x_19:
[----:B------:R-:W-:Y:S01]  /*17b0*/  UMOV UR4, 0x400 ;  /* 0x0000040000047882 */ /* 0x000fe20000000000 */
[----:B------:R-:W-:Y:S01]  /*17c0*/  SHF.L.U32 R2, R15, 0x1f, RZ ;  /* 0x0000001f0f027819 */ /* 0x000fe200000006ff */
[----:B-1----:R-:W-:Y:S01]  /*17d0*/  ULEA UR4, UR37, UR4, 0x18 ;  /* 0x0000000425047291 */ /* 0x002fe2000f8ec0ff */
[----:B------:R-:W-:Y:S01]  /*17e0*/  R2UR UR34, R165 ;  /* 0x00000000a52272ca */ /* 0x000fe200000e0000 */
[----:B------:R-:W-:Y:S01]  /*17f0*/  UISETP.GE.U32.AND UP0, UPT, UR13, 0x7f, UPT ;  /* 0x0000007f0d00788c */ /* 0x000fe2000bf06070 */
[----:B------:R-:W-:Y:S01]  /*1800*/  R2UR UR11, R155 ;  /* 0x000000009b0b72ca */ /* 0x000fe200000e0000 */
[----:B------:R-:W-:Y:S01]  /*1810*/  ULEA UR8, UR6, UR4, 0x3 ;  /* 0x0000000406087291 */ /* 0x000fe2000f8e18ff */
[----:B------:R-:W-:-:S08]  /*1820*/  UMOV UR24, URZ ;  /* 0x000000ff00187c82 */ /* 0x000fd00008000000 */
[----:B------:R1:W2:Y:S01]  /*1830*/  SYNCS.PHASECHK.TRANS64.TRYWAIT P0, [UR8+0x88], R2 ;  /* 0x00008802ff0075a7 */ /* 0x0002a20008001108 */
[----:B------:R-:W-:Y:S02]  /*1840*/  USHF.L.U32 UR34, UR34, 0x7, URZ ;  /* 0x0000000722227899 */ /* 0x000fe400080006ff */
[----:B------:R-:W-:Y:S01]  /*1850*/  USHF.L.U32 UR11, UR11, 0x6, URZ ;  /* 0x000000060b0b7899 */ /* 0x000fe200080006ff */
[----:B------:R-:W-:Y:S11]  /*1860*/  BRA.U !UP0, `(.L_x_21) ;  /* 0x0000000108a87547 */ /* 0x000ff6000b800000 */
[----:B------:R-:W-:Y:S01]  /*1870*/  UMOV UR16, URZ ;  /* 0x000000ff00107c82 */ /* 0x000fe20008000000 */
[----:B------:R-:W-:-:S05]  /*1880*/  UMOV UR17, UR6 ;  /* 0x0000000600117c82 */ /* 0x000fca0008000000 */
.L_x_26:
[----:B-1----:R-:W-:Y:S01]  /*1890*/  ULEA UR33, UR17, UR4, 0x3 ;  /* 0x0000000411217291 */ /* 0x002fe2000f8e18ff */
[----:B--2---:R-:W-:Y:S01]  /*18a0*/  @!P5 MOV R3, 0x3000 ;  /* 0x000030000003d802 */ /* 0x004fe20000000f00 */
[----:B--2---:R-:W-:Y:S10]  /*18b0*/  @P0 BRA `(.L_x_22) ;  /* 0x00000000000c0947 */ /* 0x004ff40003800000 */
[----:B------:R-:W-:-:S04]  /*18c0*/  SHF.L.U32 R5, R15, 0x1f, RZ ;  /* 0x0000001f0f057819 */ /* 0x000fc800000006ff */
[----:B------:R-:W2:Y:S02]  /*18d0*/  SYNCS.PHASECHK.TRANS64.TRYWAIT P0, [UR33+0x88], R5 ;  /* 0x00008805ff0075a7 */ /* 0x000ea40008001121 */
[----:B--2---:R-:W-:Y:S05]  /*18e0*/  @!P0 BRA `(.L_x_23) ;  /* 0x0000005800348947 */ /* 0x004fea0003800000 */
.L_x_22:
[----:B------:R2:W-:Y:S01]  /*18f0*/  @!P5 SYNCS.ARRIVE.TRANS64 RZ, [UR33], R3 ;  /* 0x00000003ffffd9a7 */ /* 0x0005e20008000021 */
[----:B------:R-:W-:Y:S04]  /*1900*/  BSSY.RECONVERGENT B0, `(.L_x_24) ;  /* 0x0000003000007945 */ /* 0x000fe80003800200 */
[----:B------:R-:W-:Y:S05]  /*1910*/  @P4 BRA `(.L_x_25) ;  /* 0x0000000000044947 */ /* 0x000fea0003800000 */
[----:B------:R-:W-:Y:S05]  /*1920*/  BPT.TRAP 0x1 ;  /* 0x000000040000795c */ /* 0x000fea0000300000 */
.L_x_25:
[----:B------:R-:W-:Y:S05]  /*1930*/  BSYNC.RECONVERGENT B0 ;  /* 0x0000000000007941 */ /* 0x000fea0003800200 */
.L_x_24:
[----:B------:R-:W-:Y:S02]  /*1940*/  UIADD3 UR6, UPT, UPT, UR17, 0x1, URZ ;  /* 0x0000000111067890 */ /* 0x000fe4000fffe0ff */
[----:B------:R-:W-:Y:S02]  /*1950*/  ULEA UR32, UR17, UR4, 0xd ;  /* 0x0000000411207291 */ /* 0x000fe4000f8e68ff */
[----:B------:R-:W-:Y:S02]  /*1960*/  UISETP.NE.AND UP0, UPT, UR6, 0x11, UPT ;  /* 0x000000110600788c */ /* 0x000fe4000bf05270 */
[----:B------:R-:W-:Y:S02]  /*1970*/  UIADD3 UR26, UP1, UPT, UR22, 0x80, URZ ;  /* 0x00000080161a7890 */ /* 0x000fe4000ff3e0ff */
[----:B------:R-:W-:Y:S02]  /*1980*/  USEL UR9, URZ, 0x1, UP0 ;  /* 0x00000001ff097887 */ /* 0x000fe40008000000 */
[----:B------:R-:W-:-:S02]  /*1990*/  USEL UR6, UR6, URZ, UP0 ;  /* 0x000000ff06067287 */ /* 0x000fc40008000000 */
[----:B------:R-:W-:Y:S02]  /*19a0*/  UIADD3 UR20, UP0, UPT, UR22, 0x180, URZ ;  /* 0x0000018016147890 */ /* 0x000fe4000ff1e0ff */
[----:B------:R-:W-:Y:S01]  /*19b0*/  ULEA UR8, UR6, UR4, 0x3 ;  /* 0x0000000406087291 */ /* 0x000fe2000f8e18ff */
[----:B------:R-:W-:Y:S01]  /*19c0*/  LOP3.LUT R15, R15, UR9, RZ, 0x3c, !PT ;  /* 0x000000090f0f7c12 */ /* 0x000fe2000f8e3cff */
[----:B------:R-:W-:Y:S02]  /*19d0*/  USHF.L.U32 UR35, UR16, 0x6, URZ ;  /* 0x0000000610237899 */ /* 0x000fe400080006ff */
[----:B------:R-:W-:Y:S01]  /*19e0*/  UIADD3.X UR27, UPT, UPT, URZ, UR23, URZ, UP1, !UPT ;  /* 0x00000017ff1b7290 */ /* 0x000fe20008ffe4ff */
[----:B-1----:R-:W-:Y:S01]  /*19f0*/  SHF.L.U32 R2, R15, 0x1f, RZ ;  /* 0x0000001f0f027819 */ /* 0x002fe200000006ff */
[----:B------:R-:W-:Y:S02]  /*1a00*/  UIADD3 UR32, UPT, UPT, UR32, 0x4400, URZ ;  /* 0x0000440020207890 */ /* 0x000fe4000fffe0ff */
[----:B------:R-:W-:Y:S01]  /*1a10*/  UIADD3.X UR21, UPT, UPT, URZ, UR23, URZ, UP0, !UPT ;  /* 0x00000017ff157290 */ /* 0x000fe200087fe4ff */
[----:B------:R1:W1:Y:S01]  /*1a20*/  SYNCS.PHASECHK.TRANS64.TRYWAIT P0, [UR8+0x88], R2 ;  /* 0x00008802ff0075a7 */ /* 0x0002620008001108 */
[----:B------:R-:W-:Y:S01]  /*1a30*/  ULEA UR8, UR17, UR4, 0xc ;  /* 0x0000000411087291 */ /* 0x000fe2000f8e60ff */
[----:B------:R-:W-:Y:S01]  /*1a40*/  UMOV UR18, 0x0 ;  /* 0x0000000000127882 */ /* 0x000fe20000000000 */
[----:B------:R-:W-:-:S02]  /*1a50*/  UMOV UR19, 0x10000000 ;  /* 0x1000000000137882 */ /* 0x000fc40000000000 */
[----:B------:R-:W-:Y:S01]  /*1a60*/  UIADD3 UR8, UPT, UPT, UR8, 0x26400, URZ ;  /* 0x0002640008087890 */ /* 0x000fe2000fffe0ff */
[----:B------:R1:W-:Y:S01]  /*1a70*/  UTMALDG.3D [UR32], [UR26], desc[UR18] ;  /* 0x000012201a0075b4 */ /* 0x0003e20008011000 */
[----:B------:R-:W-:Y:S01]  /*1a80*/  UMOV UR12, UR36 ;  /* 0x00000024000c7c82 */ /* 0x000fe20008000000 */
[----:B------:R-:W-:Y:S01]  /*1a90*/  UMOV UR9, UR33 ;  /* 0x0000002100097c82 */ /* 0x000fe20008000000 */
[----:B------:R-:W-:Y:S01]  /*1aa0*/  UMOV UR10, UR35 ;  /* 0x00000023000a7c82 */ /* 0x000fe20008000000 */
[----:B------:R-:W-:Y:S01]  /*1ab0*/  UIADD3 UR16, UPT, UPT, UR16, 0x1, URZ ;  /* 0x0000000110107890 */ /* 0x000fe2000fffe0ff */
[----:B------:R-:W-:Y:S01]  /*1ac0*/  UMOV UR24, UR5 ;  /* 0x0000000500187c82 */ /* 0x000fe20008000000 */
[----:B------:R-:W-:Y:S02]  /*1ad0*/  UMOV UR17, UR6 ;  /* 0x0000000600117c82 */ /* 0x000fe40008000000 */
[----:B------:R1:W-:Y:S01]  /*1ae0*/  UTMALDG.3D [UR8], [UR20], desc[UR18] ;  /* 0x00001208140075b4 */ /* 0x0003e20008011000 */
[----:B------:R-:W-:-:S09]  /*1af0*/  UISETP.NE.AND UP0, UPT, UR16, UR5, UPT ;  /* 0x000000051000728c */ /* 0x000fd2000bf05270 */
[----:B------:R-:W-:Y:S05]  /*1b00*/  BRA.U UP0, `(.L_x_26) ;  /* 0xfffffffd00607547 */ /* 0x000fea000b83ffff */
.L_x_21:
[----:B-1----:R-:W-:Y:S01]  /*1b10*/  ULEA UR8, UR6, UR4, 0x3 ;  /* 0x0000000406087291 */ /* 0x002fe2000f8e18ff */
[----:B------:R-:W-:Y:S01]  /*1b20*/  SHF.L.U32 R2, R15, 0x1f, RZ ;  /* 0x0000001f0f027819 */ /* 0x000fe200000006ff */
[----:B------:R-:W-:Y:S01]  /*1b30*/  @!P1 SYNCS.ARRIVE.TRANS64.A1T0 RZ, [UR4+0x128], RZ ;  /* 0x000128ffffff99a7 */ /* 0x000fe20008100004 */
[----:B------:R-:W-:-:S06]  /*1b40*/  UISETP.GT.AND UP0, UPT, UR15, UR14, UPT ;  /* 0x0000000e0f00728c */ /* 0x000fcc000bf04270 */
[----:B--2---:R1:W2:Y:S03]  /*1b50*/  SYNCS.PHASECHK.TRANS64.TRYWAIT P0, [UR8+0x88], R2 ;  /* 0x00008802ff0075a7 */ /* 0x0042a60008001108 */
[----:B------:R-:W-:Y:S05]  /*1b60*/  BRA.U !UP0, `(.L_x_27) ;  /* 0x0000000108ac7547 */ /* 0x000fea000b800000 */
[----:B------:R-:W-:Y:S01]  /*1b70*/  UIADD3 UR21, UPT, UPT, UR7, UR24, URZ ;  /* 0x0000001807157290 */ /* 0x000fe2000fffe0ff */
[----:B------:R-:W-:-:S11]  /*1b80*/  UMOV UR25, UR6 ;  /* 0x0000000600197c82 */ /* 0x000fd60008000000 */
.L_x_32:
[----:B-1----:R-:W-:Y:S01]  /*1b90*/  ULEA UR17, UR25, UR4, 0x3 ;  /* 0x0000000419117291 */ /* 0x002fe2000f8e18ff */
[----:B--2---:R-:W-:Y:S01]  /*1ba0*/  @!P5 MOV R3, 0x3000 ;  /* 0x000030000003d802 */ /* 0x004fe20000000f00 */
[----:B--2---:R-:W-:Y:S10]  /*1bb0*/  @P0 BRA `(.L_x_28) ;  /* 0x00000000000c0947 */ /* 0x004ff40003800000 */
[----:B------:R-:W-:-:S04]  /*1bc0*/  SHF.L.U32 R5, R15, 0x1f, RZ ;  /* 0x0000001f0f057819 */ /* 0x000fc800000006ff */
[----:B------:R-:W2:Y:S02]  /*1bd0*/  SYNCS.PHASECHK.TRANS64.TRYWAIT P0, [UR17+0x88], R5 ;  /* 0x00008805ff0075a7 */ /* 0x000ea40008001111 */
[----:B--2---:R-:W-:Y:S05]  /*1be0*/  @!P0 BRA `(.L_x_29) ;  /* 0x00000054008c8947 */ /* 0x004fea0003800000 */
.L_x_28:
[----:B------:R2:W-:Y:S01]  /*1bf0*/  @!P5 SYNCS.ARRIVE.TRANS64 RZ, [UR17], R3 ;  /* 0x00000003ffffd9a7 */ /* 0x0005e20008000011 */
[----:B------:R-:W-:Y:S04]  /*1c00*/  BSSY.RECONVERGENT B0, `(.L_x_30) ;  /* 0x0000003000007945 */ /* 0x000fe80003800200 */
[----:B------:R-:W-:Y:S05]  /*1c10*/  @P4 BRA `(.L_x_31) ;  /* 0x0000000000044947 */ /* 0x000fea0003800000 */
[----:B------:R-:W-:Y:S05]  /*1c20*/  BPT.TRAP 0x1 ;  /* 0x000000040000795c */ /* 0x000fea0000300000 */
.L_x_31:
[----:B------:R-:W-:Y:S05]  /*1c30*/  BSYNC.RECONVERGENT B0 ;  /* 0x0000000000007941 */ /* 0x000fea0003800200 */
.L_x_30:
        /* <DEDUP_REMOVED lines=10> */
[----:B------:R-:W-:Y:S01]  /*1ce0*/  UIADD3 UR16, UPT, UPT, UR16, 0x4400, URZ ;  /* 0x0000440010107890 */ /* 0x000fe2000fffe0ff */
[----:B-1----:R-:W-:Y:S01]  /*1cf0*/  SHF.L.U32 R2, R15, 0x1f, RZ ;  /* 0x0000001f0f027819 */ /* 0x002fe200000006ff */
[----:B------:R-:W-:Y:S02]  /*1d00*/  UIADD3.X UR31, UPT, UPT, URZ, UR23, URZ, UP1, !UPT ;  /* 0x00000017ff1f7290 */ /* 0x000fe40008ffe4ff */
[----:B------:R-:W-:Y:S01]  /*1d10*/  UIADD3.X UR29, UPT, UPT, URZ, UR23, URZ, UP0, !UPT ;  /* 0x00000017ff1d7290 */ /* 0x000fe200087fe4ff */
[----:B------:R1:W1:Y:S01]  /*1d20*/  SYNCS.PHASECHK.TRANS64.TRYWAIT P0, [UR8+0x88], R2 ;  /* 0x00008802ff0075a7 */ /* 0x0002620008001108 */
[----:B------:R-:W-:Y:S01]  /*1d30*/  ULEA UR8, UR25, UR4, 0xc ;  /* 0x0000000419087291 */ /* 0x000fe2000f8e60ff */
[----:B------:R-:W-:Y:S01]  /*1d40*/  UMOV UR26, 0x0 ;  /* 0x00000000001a7882 */ /* 0x000fe20000000000 */
[----:B------:R-:W-:-:S02]  /*1d50*/  UMOV UR27, 0x10000000 ;  /* 0x10000000001b7882 */ /* 0x000fc40000000000 */
[----:B------:R-:W-:Y:S01]  /*1d60*/  UIADD3 UR8, UPT, UPT, UR8, 0x26400, URZ ;  /* 0x0002640008087890 */ /* 0x000fe2000fffe0ff */
[----:B------:R-:W-:Y:S01]  /*1d70*/  UMOV UR18, UR34 ;  /* 0x0000002200127c82 */ /* 0x000fe20008000000 */
[----:B------:R-:W-:Y:S01]  /*1d80*/  UMOV UR20, UR36 ;  /* 0x0000002400147c82 */ /* 0x000fe20008000000 */
[----:B------:R-:W-:Y:S01]  /*1d90*/  UMOV UR12, UR36 ;  /* 0x00000024000c7c82 */ /* 0x000fe20008000000 */
[----:B------:R-:W-:Y:S01]  /*1da0*/  UMOV UR9, UR17 ;  /* 0x0000001100097c82 */ /* 0x000fe20008000000 */
[----:B------:R-:W-:Y:S01]  /*1db0*/  UMOV UR10, UR19 ;  /* 0x00000013000a7c82 */ /* 0x000fe20008000000 */
[----:B------:R1:W-:Y:S01]  /*1dc0*/  UTMALDG.3D [UR16], [UR30], desc[UR26] ;  /* 0x00001a101e0075b4 */ /* 0x0003e20008011000 */
[----:B------:R-:W-:Y:S01]  /*1dd0*/  UIADD3 UR24, UPT, UPT, UR24, 0x1, URZ ;  /* 0x0000000118187890 */ /* 0x000fe2000fffe0ff */
[----:B------:R-:W-:-:S03]  /*1de0*/  UMOV UR25, UR6 ;  /* 0x0000000600197c82 */ /* 0x000fc60008000000 */
[----:B------:R-:W-:Y:S01]  /*1df0*/  UISETP.NE.AND UP0, UPT, UR24, UR21, UPT ;  /* 0x000000151800728c */ /* 0x000fe2000bf05270 */
[----:B------:R1:W-:Y:S08]  /*1e00*/  UTMALDG.3D [UR8], [UR28], desc[UR26] ;  /* 0x00001a081c0075b4 */ /* 0x0003f00008011000 */
[----:B------:R-:W-:Y:S05]  /*1e10*/  BRA.U UP0, `(.L_x_32) ;  /* 0xfffffffd005c7547 */ /* 0x000fea000b83ffff */
.L_x_27:
[C---:B-1----:R-:W-:Y:S01]  /*1e20*/  LEA R2, R14.reuse, UR4, 0x3 ;  /* 0x000000040e027c11 */ /* 0x042fe2000f8e18ff */
[----:B------:R-:W-:Y:S01]  /*1e30*/  NOP ;  /* 0x0000000000007918 */ /* 0x000fe20000000000 */
[----:B--2---:R-:W-:Y:S02]  /*1e40*/  SHF.L.U32 R3, R13, 0x1f, RZ ;  /* 0x0000001f0d037819 */ /* 0x004fe400000006ff */
[----:B------:R-:W-:Y:S02]  /*1e50*/  LEA R4, R14, UR4, 0x4 ;  /* 0x000000040e047c11 */ /* 0x000fe4000f8e20ff */
[----:B------:R-:W1:Y:S02]  /*1e60*/  SYNCS.PHASECHK.TRANS64.TRYWAIT P0, [R2+URZ+0x130], R3 ;  /* 0x00013003020075a7 */ /* 0x000e6400080011ff */
[----:B-1----:R-:W-:Y:S05]  /*1e70*/  @!P0 BRA `(.L_x_33) ;  /* 0x0000005400008947 */ /* 0x002fea0003800000 */
.L_x_112:
[----:B------:R-:W2:Y:S01]  /*1e80*/  LDS.128 R4, [R4+0x1c0] ;  /* 0x0001c00004047984 */ /* 0x000ea20000000c00 */
[----:B---3--:R-:W-:Y:S01]  /*1e90*/  ISETP.GE.AND P0, PT, R72, 0x1, PT ;  /* 0x000000014800780c */ /* 0x008fe20003f06270 */
[----:B-1----:R-:W-:Y:S01]  /*1ea0*/  VIADD R2, R2, 0x140 ;  /* 0x0000014002027836 */ /* 0x002fe20000000000 */
[----:B------:R-:W-:Y:S01]  /*1eb0*/  @!PT LDS RZ, [RZ] ;  /* 0x00000000fffff984 */ /* 0x000fe20000000800 */
[----:B------:R-:W-:Y:S01]  /*1ec0*/  @!PT LDS RZ, [RZ] ;  /* 0x00000000fffff984 */ /* 0x000fe20000000800 */
[----:B------:R-:W-:Y:S01]  /*1ed0*/  @!PT LDS RZ, [RZ] ;  /* 0x00000000fffff984 */ /* 0x000fe20000000800 */
[----:B------:R-:W-:Y:S01]  /*1ee0*/  @!PT LDS RZ, [RZ] ;  /* 0x00000000fffff984 */ /* 0x000fe20000000800 */
[----:B------:R1:W-:Y:S06]  /*1ef0*/  MEMBAR.ALL.CTA ;  /* 0x0000000000007992 */ /* 0x0003ec0000008000 */
[----:B-1----:R-:W1:Y:S01]  /*1f00*/  FENCE.VIEW.ASYNC.S ;  /* 0x00000000000073c6 */ /* 0x002e620000000000 */
[----:B------:R-:W-:-:S04]  /*1f10*/  PRMT R2, RZ, 0x654, R2 ;  /* 0x00000654ff027816 */ /* 0x000fc80000000002 */
[----:B-1----:R1:W-:Y:S01]  /*1f20*/  SYNCS.ARRIVE.TRANS64.RED.A1T0 RZ, [R2+URZ], RZ ;  /* 0x000000ff02ff79a7 */ /* 0x0023e200081004ff */
[----:B--2---:R-:W-:-:S13]  /*1f30*/  LOP3.LUT P2, RZ, R6, 0x1, RZ, 0xc0, !PT ;  /* 0x0000000106ff7812 */ /* 0x004fda000784c0ff */
[----:B------:R-:W-:Y:S01]  /*1f40*/  @P2 SHF.R.U32.HI R3, RZ, 0x10, R5 ;  /* 0x00000010ff032819 */ /* 0x000fe20000011605 */
[----:B------:R-:W-:Y:S01]  /*1f50*/  VOTEU.ANY UP0, P2 ;  /* 0x0000000000ff7886 */ /* 0x000fe20001000100 */
[----:B------:R-:W-:Y:S02]  /*1f60*/  @P2 MOV R11, R4 ;  /* 0x00000004000b2202 */ /* 0x000fe40000000f00 */
[----:B------:R-:W-:Y:S02]  /*1f70*/  @P2 R2UR.BROADCAST UR8, R3 ;  /* 0x00000000030822ca */ /* 0x000fe400008e0000 */
[----:B------:R-:W-:-:S11]  /*1f80*/  @P2 LOP3.LUT R8, R5, 0xffff, RZ, 0xc0, !PT ;  /* 0x0000ffff05082812 */ /* 0x000fd600078ec0ff */
[----:B------:R-:W-:Y:S01]  /*1f90*/  @UP0 UMOV UR36, UR8 ;  /* 0x0000000800240c82 */ /* 0x000fe20008000000 */
[----:B-1----:R-:W-:Y:S05]  /*1fa0*/  @!P0 BRA `(.L_x_34) ;  /* 0x0000000000b88947 */ /* 0x002fea0003800000 */
[----:B------:R-:W4:Y:S01]  /*1fb0*/  LDC.64 R4, c[0x0][0xb18] ;  /* 0x0002c600ff047b82 */ /* 0x000f220000000a00 */
[----:B------:R-:W-:-:S07]  /*1fc0*/  ISETP.NE.AND P3, PT, R72, 0x1, PT ;  /* 0x000000014800780c */ /* 0x000fce0003f65270 */
[----:B------:R-:W1:Y:S08]  /*1fd0*/  LDC.64 R6, c[0x0][0xb10] ;  /* 0x0002c400ff067b82 */ /* 0x000e700000000a00 */
[----:B------:R-:W2:Y:S08]  /*1fe0*/  LDC R16, c[0x0][0xb20] ;  /* 0x0002c800ff107b82 */ /* 0x000eb00000000800 */
[----:B------:R-:W3:Y:S01]  /*1ff0*/  LDC R18, c[0x0][0xb0c] ;  /* 0x0002c300ff127b82 */ /* 0x000ee20000000800 */
[----:B----4-:R-:W-:Y:S01]  /*2000*/  IMAD.HI.U32 R17, R0, R5, RZ ;  /* 0x0000000500117227 */ /* 0x010fe200078e00ff */
[----:B------:R-:W-:-:S03]  /*2010*/  ISETP.NE.AND P0, PT, R4, 0x1, PT ;  /* 0x000000010400780c */ /* 0x000fc60003f05270 */
[----:B------:R-:W-:-:S03]  /*2020*/  IMAD.HI.U32 R5, R8, R5, RZ ;  /* 0x0000000508057227 */ /* 0x000fc600078e00ff */
[----:B------:R-:W4:Y:S01]  /*2030*/  LDC.64 R2, c[0x0][0xb28] ;  /* 0x0002ca00ff027b82 */ /* 0x000f220000000a00 */
[----:B-1----:R-:W-:-:S04]  /*2040*/  IMAD.HI.U32 R20, R9, R6, RZ ;  /* 0x0000000609147227 */ /* 0x002fc800078e00ff */
[----:B------:R-:W-:Y:S01]  /*2050*/  IMAD.HI.U32 R22, R11, R6, RZ ;  /* 0x000000060b167227 */ /* 0x000fe200078e00ff */
[----:B------:R-:W-:Y:S02]  /*2060*/  SHF.R.U32.HI R20, RZ, R7, R20 ;  /* 0x00000007ff147219 */ /* 0x000fe40000011614 */
[-C--:B--2---:R-:W-:Y:S02]  /*2070*/  SHF.R.U32.HI R17, RZ, R16.reuse, R17 ;  /* 0x00000010ff117219 */ /* 0x084fe40000011611 */
[----:B------:R-:W-:Y:S02]  /*2080*/  SHF.R.U32.HI R5, RZ, R16, R5 ;  /* 0x00000010ff057219 */ /* 0x000fe40000011605 */
[----:B------:R-:W-:Y:S02]  /*2090*/  SEL R17, R0, R17, !P0 ;  /* 0x0000001100117207 */ /* 0x000fe40004000000 */
[----:B------:R-:W-:Y:S02]  /*20a0*/  SHF.R.U32.HI R22, RZ, R7, R22 ;  /* 0x00000007ff167219 */ /* 0x000fe40000011616 */
[----:B---3--:R-:W-:-:S02]  /*20b0*/  ISETP.NE.AND P1, PT, R18, 0x1, PT ;  /* 0x000000011200780c */ /* 0x008fc40003f25270 */
[----:B------:R-:W-:Y:S02]  /*20c0*/  SEL R5, R8, R5, !P0 ;  /* 0x0000000508057207 */ /* 0x000fe40004000000 */
[----:B------:R-:W-:Y:S02]  /*20d0*/  SEL R19, R9, R20, !P1 ;  /* 0x0000001409137207 */ /* 0x000fe40004800000 */
[----:B------:R-:W-:Y:S01]  /*20e0*/  SEL R7, R11, R22, !P1 ;  /* 0x000000160b077207 */ /* 0x000fe20004800000 */
[----:B----4-:R-:W-:-:S04]  /*20f0*/  IMAD.HI.U32 R20, R17, R2, RZ ;  /* 0x0000000211147227 */ /* 0x010fc800078e00ff */
[----:B------:R-:W-:Y:S01]  /*2100*/  IMAD.HI.U32 R6, R19, R2, RZ ;  /* 0x0000000213067227 */ /* 0x000fe200078e00ff */
[----:B------:R-:W-:-:S04]  /*2110*/  @P3 SHF.R.U32.HI R17, RZ, R3, R20 ;  /* 0x00000003ff113219 */ /* 0x000fc80000011614 */
[----:B------:R-:W-:Y:S01]  /*2120*/  @P3 SHF.R.U32.HI R19, RZ, R3, R6 ;  /* 0x00000003ff133219 */ /* 0x000fe20000011606 */
[----:B------:R-:W-:-:S04]  /*2130*/  IMAD R17, R72, R17, RZ ;  /* 0x0000001148117224 */ /* 0x000fc800078e02ff */
[----:B------:R-:W-:Y:S01]  /*2140*/  IMAD R6, R72, R19, RZ ;  /* 0x0000001348067224 */ /* 0x000fe200078e02ff */
[C---:B------:R-:W-:Y:S02]  /*2150*/  ISETP.GE.AND P0, PT, R5.reuse, R17, PT ;  /* 0x000000110500720c */ /* 0x040fe40003f06270 */
[----:B------:R-:W-:Y:S02]  /*2160*/  IADD3 R17, PT, PT, -R5, RZ, RZ ;  /* 0x000000ff05117210 */ /* 0x000fe40007ffe1ff */
[----:B------:R-:W-:Y:S01]  /*2170*/  ISETP.GE.OR P0, PT, R7, R6, P0 ;  /* 0x000000060700720c */ /* 0x000fe20000706670 */
[----:B------:R-:W-:-:S04]  /*2180*/  IMAD.HI.U32 R6, R5, R2, RZ ;  /* 0x0000000205067227 */ /* 0x000fc800078e00ff */
[----:B------:R-:W-:Y:S01]  /*2190*/  IMAD R8, R4, R17, R8 ;  /* 0x0000001104087224 */ /* 0x000fe200078e0208 */
[----:B------:R-:W-:-:S04]  /*21a0*/  SHF.R.U32.HI R6, RZ, R3, R6 ;  /* 0x00000003ff067219 */ /* 0x000fc80000011606 */
[----:B------:R-:W-:-:S03]  /*21b0*/  SEL R6, R5, R6, !P3 ;  /* 0x0000000605067207 */ /* 0x000fc60005800000 */
[----:B------:R-:W-:-:S04]  /*21c0*/  @!P0 IMAD.HI.U32 R16, R7, R2, RZ ;  /* 0x0000000207108227 */ /* 0x000fc800078e00ff */
[----:B------:R-:W-:Y:S01]  /*21d0*/  IMAD.MOV R2, RZ, RZ, -R6 ;  /* 0x000000ffff027224 */ /* 0x000fe200078e0a06 */
[----:B------:R-:W-:-:S03]  /*21e0*/  @!P0 SHF.R.U32.HI R16, RZ, R3, R16 ;  /* 0x00000003ff108219 */ /* 0x000fc60000011610 */
[----:B------:R-:W-:Y:S01]  /*21f0*/  IMAD R2, R72, R2, R5 ;  /* 0x0000000248027224 */ /* 0x000fe200078e0205 */
[----:B------:R-:W-:-:S05]  /*2200*/  @!P0 SEL R3, R7, R16, !P3 ;  /* 0x0000001007038207 */ /* 0x000fca0005800000 */
[--C-:B------:R-:W-:Y:S02]  /*2210*/  @!P0 IMAD.IADD R6, R6, 0x1, -R3.reuse ;  /* 0x0000000106068824 */ /* 0x100fe400078e0a03 */
[----:B------:R-:W-:Y:S01]  /*2220*/  @!P0 IMAD R3, R2, R19, R3 ;  /* 0x0000001302038224 */ /* 0x000fe200078e0203 */
[----:B------:R-:W-:Y:S01]  /*2230*/  IADD3 R2, PT, PT, -R7, RZ, RZ ;  /* 0x000000ff07027210 */ /* 0x000fe20007ffe1ff */
[----:B------:R-:W-:Y:S02]  /*2240*/  @!P0 IMAD R5, R72, R6, R7 ;  /* 0x0000000648058224 */ /* 0x000fe400078e0207 */
[----:B------:R-:W-:Y:S02]  /*2250*/  @!P0 IMAD.MOV.U32 R7, RZ, RZ, R3 ;  /* 0x000000ffff078224 */ /* 0x000fe400078e0003 */
[----:B------:R-:W-:Y:S02]  /*2260*/  IMAD R2, R18, R2, R11 ;  /* 0x0000000212027224 */ /* 0x000fe400078e020b */
[----:B------:R-:W-:-:S02]  /*2270*/  IMAD R8, R5, R4, R8 ;  /* 0x0000000405087224 */ /* 0x000fc400078e0208 */
[----:B------:R-:W-:Y:S02]  /*2280*/  IMAD R11, R7, R18, R2 ;  /* 0x00000012070b7224 */ /* 0x000fe400078e0202 */
.L_x_34:
[----:B------:R-:W1:Y:S02]  /*2290*/  LDCU UR8, c[0x0][0xb30] ;  /* 0x00016600ff0877ac */ /* 0x000e640008000800 */
[----:B-1----:R-:W-:-:S09]  /*22a0*/  UISETP.NE.AND UP0, UPT, UR8, 0x1, UPT ;  /* 0x000000010800788c */ /* 0x002fd2000bf05270 */
[----:B------:R-:W-:Y:S05]  /*22b0*/  BRA.U UP0, `(.L_x_35) ;  /* 0x0000000100407547 */ /* 0x000fea000b800000 */
[----:B------:R-:W1:Y:S08]  /*22c0*/  LDC.64 R4, c[0x0][0xb10] ;  /* 0x0002c400ff047b82 */ /* 0x000e700000000a00 */
[----:B------:R-:W2:Y:S08]  /*22d0*/  LDC.64 R2, c[0x0][0xb18] ;  /* 0x0002c600ff027b82 */ /* 0x000eb00000000a00 */
[----:B------:R-:W3:Y:S08]  /*22e0*/  LDC R6, c[0x0][0xb20] ;  /* 0x0002c800ff067b82 */ /* 0x000ef00000000800 */
[----:B------:R-:W4:Y:S01]  /*22f0*/  LDC R16, c[0x0][0xb0c] ;  /* 0x0002c300ff107b82 */ /* 0x000f220000000800 */
[----:B-1----:R-:W-:-:S05]  /*2300*/  IMAD.HI.U32 R4, R11, R4, RZ ;  /* 0x000000040b047227 */ /* 0x002fca00078e00ff */
[----:B------:R-:W-:Y:S01]  /*2310*/  SHF.R.U32.HI R4, RZ, R5, R4 ;  /* 0x00000005ff047219 */ /* 0x000fe20000011604 */
[----:B--2---:R-:W-:Y:S01]  /*2320*/  IMAD.HI.U32 R3, R8, R3, RZ ;  /* 0x0000000308037227 */ /* 0x004fe200078e00ff */
[----:B------:R-:W-:-:S04]  /*2330*/  ISETP.NE.AND P0, PT, R2, 0x1, PT ;  /* 0x000000010200780c */ /* 0x000fc80003f05270 */
[----:B---3--:R-:W-:-:S04]  /*2340*/  SHF.R.U32.HI R3, RZ, R6, R3 ;  /* 0x00000006ff037219 */ /* 0x008fc80000011603 */
[----:B------:R-:W-:Y:S02]  /*2350*/  SEL R3, R8, R3, !P0 ;  /* 0x0000000308037207 */ /* 0x000fe40004000000 */
[----:B----4-:R-:W-:-:S04]  /*2360*/  ISETP.NE.AND P1, PT, R16, 0x1, PT ;  /* 0x000000011000780c */ /* 0x010fc80003f25270 */
[----:B------:R-:W-:-:S05]  /*2370*/  SEL R4, R11, R4, !P1 ;  /* 0x000000040b047207 */ /* 0x000fca0004800000 */
[----:B------:R-:W-:Y:S02]  /*2380*/  IMAD.IADD R5, R3, 0x1, -R4 ;  /* 0x0000000103057824 */ /* 0x000fe400078e0a04 */
[----:B------:R-:W-:Y:S02]  /*2390*/  IMAD.IADD R3, R4, 0x1, -R3 ;  /* 0x0000000104037824 */ /* 0x000fe400078e0a03 */
[----:B------:R-:W-:Y:S02]  /*23a0*/  IMAD R11, R5, R16, R11 ;  /* 0x00000010050b7224 */ /* 0x000fe400078e020b */
[----:B------:R-:W-:-:S07]  /*23b0*/  IMAD R8, R3, R2, R8 ;  /* 0x0000000203087224 */ /* 0x000fce00078e0208 */
.L_x_35:
[----:B------:R-:W-:Y:S01]  /*23c0*/  VIADD R14, R14, 0x1 ;  /* 0x000000010e0e7836 */ /* 0x000fe20000000000 */
[----:B------:R-:W-:Y:S01]  /*23d0*/  PLOP3.LUT P1, PT, PT, PT, PT, 0x80, 0x8 ;  /* 0x000000000008781c */ /* 0x000fe20003f2f070 */
[----:B------:R-:W-:Y:S02]  /*23e0*/  IMAD.IADD R165, R11, 0x1, R154 ;  /* 0x000000010ba57824 */ /* 0x000fe400078e029a */
[----:B------:R-:W-:Y:S01]  /*23f0*/  IMAD.IADD R155, R8, 0x1, R143 ;  /* 0x00000001089b7824 */ /* 0x000fe200078e028f */
[----:B------:R-:W-:-:S04]  /*2400*/  ISETP.NE.AND P0, PT, R14, 0x2, PT ;  /* 0x000000020e00780c */ /* 0x000fc80003f05270 */
[----:B------:R-:W-:Y:S02]  /*2410*/  SEL R2, RZ, 0x1, P0 ;  /* 0x00000001ff027807 */ /* 0x000fe40000000000 */
[----:B------:R-:W-:Y:S02]  /*2420*/  SEL R14, R14, RZ, P0 ;  /* 0x000000ff0e0e7207 */ /* 0x000fe40000000000 */
[----:B------:R-:W-:Y:S01]  /*2430*/  LOP3.LUT R13, R13, R2, RZ, 0x3c, !PT ;  /* 0x000000020d0d7212 */ /* 0x000fe200078e3cff */
[----:B------:R-:W-:Y:S06]  /*2440*/  @P2 BRA `(.L_x_36) ;  /* 0xfffffff000982947 */ /* 0x000fec000383ffff */
[----:B------:R-:W-:Y:S01]  /*2450*/  UIADD3 UR4, UPT, UPT, UR4, 0x88, URZ ;  /* 0x0000008804047890 */ /* 0x000fe2000fffe0ff */
[----:B------:R-:W-:-:S03]  /*2460*/  SHF.L.U32 R3, R15, 0x1f, RZ ;  /* 0x0000001f0f037819 */ /* 0x000fc600000006ff */
[----:B------:R-:W-:-:S09]  /*2470*/  ULEA UR5, UR6, UR4, 0x3 ;  /* 0x0000000406057291 */ /* 0x000fd2000f8e18ff */
[----:B------:R-:W1:Y:S02]  /*2480*/  SYNCS.PHASECHK.TRANS64.TRYWAIT P0, [UR5], R3 ;  /* 0x00000003ff0075a7 */ /* 0x000e640008001105 */
[----:B-1----:R-:W-:Y:S05]  /*2490*/  @!P0 BRA `(.L_x_37) ;  /* 0x0000004c008c8947 */ /* 0x002fea0003800000 */
.L_x_114:
[----:B------:R-:W-:-:S04]  /*24a0*/  UIADD3 UR6, UPT, UPT, UR6, 0x1, URZ ;  /* 0x0000000106067890 */ /* 0x000fc8000fffe0ff */
[----:B------:R-:W-:-:S04]  /*24b0*/  UISETP.NE.AND UP0, UPT, UR6, 0x11, UPT ;  /* 0x000000110600788c */ /* 0x000fc8000bf05270 */
[----:B------:R-:W-:Y:S02]  /*24c0*/  USEL UR7, URZ, 0x1, UP0 ;  /* 0x00000001ff077887 */ /* 0x000fe40008000000 */
[----:B------:R-:W-:-:S04]  /*24d0*/  USEL UR6, UR6, URZ, UP0 ;  /* 0x000000ff06067287 */ /* 0x000fc80008000000 */
[----:B------:R-:W-:Y:S01]  /*24e0*/  ULEA UR5, UR6, UR4, 0x3 ;  /* 0x0000000406057291 */ /* 0x000fe2000f8e18ff */
[----:B------:R-:W-:-:S04]  /*24f0*/  LOP3.LUT R2, R15, UR7, RZ, 0x3c, !PT ;  /* 0x000000070f027c12 */ /* 0x000fc8000f8e3cff */
[----:B-1----:R-:W-:-:S04]  /*2500*/  SHF.L.U32 R3, R2, 0x1f, RZ ;  /* 0x0000001f02037819 */ /* 0x002fc800000006ff */
[----:B------:R-:W1:Y:S02]  /*2510*/  SYNCS.PHASECHK.TRANS64.TRYWAIT P0, [UR5], R3 ;  /* 0x00000003ff0075a7 */ /* 0x000e640008001105 */
[----:B-1----:R-:W-:Y:S05]  /*2520*/  @!P0 BRA `(.L_x_38) ;  /* 0x0000004c00808947 */ /* 0x002fea0003800000 */
.L_x_116:
        /* <DEDUP_REMOVED lines=9> */
.L_x_118:
        /* <DEDUP_REMOVED lines=9> */
.L_x_120:
        /* <DEDUP_REMOVED lines=9> */
.L_x_122:
        /* <DEDUP_REMOVED lines=9> */
.L_x_124:
        /* <DEDUP_REMOVED lines=9> */
.L_x_126:
        /* <DEDUP_REMOVED lines=9> */
.L_x_128:
        /* <DEDUP_REMOVED lines=9> */
.L_x_130:
        /* <DEDUP_REMOVED lines=9> */
.L_x_132:
        /* <DEDUP_REMOVED lines=9> */
.L_x_134:
        /* <DEDUP_REMOVED lines=9> */
.L_x_136:
        /* <DEDUP_REMOVED lines=9> */
.L_x_138:
        /* <DEDUP_REMOVED lines=9> */
.L_x_140:
        /* <DEDUP_REMOVED lines=9> */
.L_x_142:
        /* <DEDUP_REMOVED lines=9> */
.L_x_144:
[----:B------:R-:W-:-:S04]  /*2d10*/  UIADD3 UR6, UPT, UPT, UR6, 0x1, URZ ;  /* 0x0000000106067890 */ /* 0x000fc8000fffe0ff */
[----:B------:R-:W-:-:S04]  /*2d20*/  UISETP.NE.AND UP0, UPT, UR6, 0x11, UPT ;  /* 0x000000110600788c */ /* 0x000fc8000bf05270 */
[----:B------:R-:W-:Y:S02]  /*2d30*/  USEL UR5, URZ, 0x1, UP0 ;  /* 0x00000001ff057887 */ /* 0x000fe40008000000 */
[----:B------:R-:W-:-:S04]  /*2d40*/  USEL UR6, UR6, URZ, UP0 ;  /* 0x000000ff06067287 */ /* 0x000fc80008000000 */
[----:B------:R-:W-:Y:S01]  /*2d50*/  ULEA UR6, UR6, UR4, 0x3 ;  /* 0x0000000406067291 */ /* 0x000fe2000f8e18ff */
[----:B-1----:R-:W-:-:S04]  /*2d60*/  LOP3.LUT R3, R2, UR5, RZ, 0x3c, !PT ;  /* 0x0000000502037c12 */ /* 0x002fc8000f8e3cff */
[----:B------:R-:W-:Y:S01]  /*2d70*/  SHF.L.U32 R3, R3, 0x1f, RZ ;  /* 0x0000001f03037819 */ /* 0x000fe200000006ff */
[----:B----4-:R-:W-:-:S07]  /*2d80*/  IMAD.U32 R0, RZ, RZ, UR6 ;  /* 0x00000006ff007e24 */ /* 0x010fce000f8e00ff */
.L_x_53:
[----:B-1----:R1:W2:Y:S02]  /*2d90*/  SYNCS.PHASECHK.TRANS64.TRYWAIT P0, [R0+URZ], R3 ;  /* 0x00000003000075a7 */ /* 0x0022a400080011ff */
[----:B--2---:R-:W-:Y:S05]  /*2da0*/  @!P0 NANOSLEEP.SYNCS 0x989680 ;  /* 0x009896800000895d */ /* 0x004fea0003900000 */
[----:B------:R-:W2:Y:S02]  /*2db0*/  @!P0 SYNCS.PHASECHK.TRANS64 P0, [R0+URZ], R3 ;  /* 0x00000003000085a7 */ /* 0x000ea400080010ff */
[----:B--2---:R-:W-:Y:S05]  /*2dc0*/  @P0 EXIT ;  /* 0x000000000000094d */ /* 0x004fea0003800000 */
[----:B------:R-:W-:Y:S05]  /*2dd0*/  BRA `(.L_x_53) ;  /* 0xfffffffc00ec7947 */ /* 0x000fea000383ffff */
.L_x_18:
[----:B------:R-:W-:-:S04]  /*2de0*/  UISETP.NE.AND UP1, UPT, UR37, URZ, UPT ;  /* 0x000000ff2500728c */ /* 0x000fc8000bf25270 */
[----:B------:R-:W-:-:S09]  /*2df0*/  UISETP.NE.OR UP1, UPT, UR8, 0x1, UP1 ;  /* 0x000000010800788c */ /* 0x000fd20008f25670 */
[----:B------:R-:W-:Y:S05]  /*2e00*/  BRA.U UP1, `(.L_x_54) ;  /* 0x0000000501487547 */ /* 0x000fea000b800000 */
[----:B------:R-:W-:Y:S01]  /*2e10*/  ISETP.NE.AND P2, PT, R2, RZ, PT ;  /* 0x000000ff0200720c */ /* 0x000fe20003f45270 */
[----:B------:R-:W-:Y:S01]  /*2e20*/  IMAD.MOV.U32 R12, RZ, RZ, 0x1 ;  /* 0x00000001ff0c7424 */ /* 0x000fe200078e00ff */
[----:B------:R-:W-:Y:S02]  /*2e30*/  CS2R R10, SRZ ;  /* 0x00000000000a7805 */ /* 0x000fe4000001ff00 */
[----:B------:R-:W-:Y:S01]  /*2e40*/  CS2R R8, SRZ ;  /* 0x0000000000087805 */ /* 0x000fe2000001ff00 */
[----:B------:R-:W-:Y:S01]  /*2e50*/  UMOV UR4, 0x400 ;  /* 0x0000040000047882 */ /* 0x000fe20000000000 */
[----:B------:R-:W-:Y:S01]  /*2e60*/  UMOV UR6, URZ ;  /* 0x000000ff00067c82 */ /* 0x000fe20008000000 */
[----:B------:R-:W-:-:S12]  /*2e70*/  ULEA UR37, UR37, UR4, 0x18 ;  /* 0x0000000425257291 */ /* 0x000fd8000f8ec0ff */
.L_x_58:
[----:B------:R-:W-:Y:S02]  /*2e80*/  LEA R0, R8, UR37, 0x3 ;  /* 0x0000002508007c11 */ /* 0x000fe4000f8e18ff */
[----:B------:R-:W-:-:S03]  /*2e90*/  SHF.L.U32 R5, R9, 0x1f, RZ ;  /* 0x0000001f09057819 */ /* 0x000fc600000006ff */
[----:B------:R-:W-:Y:S01]  /*2ea0*/  VIADD R4, R0, 0x1a0 ;  /* 0x000001a000047836 */ /* 0x000fe20000000000 */
[----:B------:R-:W1:Y:S02]  /*2eb0*/  SYNCS.PHASECHK.TRANS64.TRYWAIT P0, [R0+URZ+0x190], R5 ;  /* 0x00019005000075a7 */ /* 0x000e6400080011ff */
[----:B-1----:R-:W-:Y:S05]  /*2ec0*/  @!P0 BRA `(.L_x_55) ;  /* 0x0000004800808947 */ /* 0x002fea0003800000 */
.L_x_145:
[----:B------:R-:W-:Y:S01]  /*2ed0*/  ULEA UR5, UR6, UR37, 0x3 ;  /* 0x0000002506057291 */ /* 0x000fe2000f8e18ff */
[----:B------:R-:W-:Y:S02]  /*2ee0*/  PRMT R4, RZ, 0x654, R4 ;  /* 0x00000654ff047816 */ /* 0x000fe40000000004 */
[----:B-1----:R-:W-:Y:S01]  /*2ef0*/  SHF.L.U32 R5, R12, 0x1f, RZ ;  /* 0x0000001f0c057819 */ /* 0x002fe200000006ff */
[----:B------:R-:W-:Y:S01]  /*2f00*/  UIADD3 UR4, UPT, UPT, UR5, 0x130, URZ ;  /* 0x0000013005047890 */ /* 0x000fe2000fffe0ff */
[----:B------:R1:W-:Y:S05]  /*2f10*/  SYNCS.ARRIVE.TRANS64.RED.A1T0 RZ, [R4+URZ], RZ ;  /* 0x000000ff04ff79a7 */ /* 0x0003ea00081004ff */
[----:B------:R-:W-:Y:S01]  /*2f20*/  IMAD.U32 R7, RZ, RZ, UR4 ;  /* 0x00000004ff077e24 */ /* 0x000fe2000f8e00ff */
[----:B------:R-:W2:Y:S04]  /*2f30*/  SYNCS.PHASECHK.TRANS64.TRYWAIT P0, [UR5+0x140], R5 ;  /* 0x00014005ff0075a7 */ /* 0x000ea80008001105 */
[----:B------:R-:W-:Y:S01]  /*2f40*/  PRMT R6, R2, 0x654, R7 ;  /* 0x0000065402067816 */ /* 0x000fe20000000007 */
[----:B-1----:R-:W-:Y:S01]  /*2f50*/  @!P2 IMAD.MOV.U32 R4, RZ, RZ, 0x10 ;  /* 0x00000010ff04a424 */ /* 0x002fe200078e00ff */
[----:B--2---:R-:W-:Y:S06]  /*2f60*/  @!P0 BRA `(.L_x_56) ;  /* 0x00000048006c8947 */ /* 0x004fec0003800000 */
.L_x_147:
[----:B------:R-:W-:Y:S01]  /*2f70*/  ULEA UR4, UR6, UR37, 0x4 ;  /* 0x0000002506047291 */ /* 0x000fe2000f8e20ff */
[----:B------:R-:W-:Y:S01]  /*2f80*/  SEL R3, R6, R3, !P2 ;  /* 0x0000000306037207 */ /* 0x000fe20005000000 */
[----:B------:R-:W-:Y:S01]  /*2f90*/  UIADD3 UR5, UPT, UPT, UR5, 0x130, URZ ;  /* 0x0000013005057890 */ /* 0x000fe2000fffe0ff */
[----:B-1----:R-:W-:Y:S01]  /*2fa0*/  LEA R0, R11, UR37, 0x3 ;  /* 0x000000250b007c11 */ /* 0x002fe2000f8e18ff */
[----:B------:R-:W-:Y:S01]  /*2fb0*/  UIADD3 UR4, UPT, UPT, UR4, 0x1c0, URZ ;  /* 0x000001c004047890 */ /* 0x000fe2000fffe0ff */
[----:B------:R-:W-:Y:S01]  /*2fc0*/  SHF.L.U32 R5, R10, 0x1f, RZ ;  /* 0x0000001f0a057819 */ /* 0x000fe200000006ff */
[----:B------:R1:W-:Y:S01]  /*2fd0*/  @!P2 SYNCS.ARRIVE.TRANS64.RED RZ, [R3+URZ], R4 ;  /* 0x0000000403ffa9a7 */ /* 0x0003e200080004ff */
[----:B------:R-:W-:Y:S01]  /*2fe0*/  UIADD3 UR6, UPT, UPT, UR6, 0x1, URZ ;  /* 0x0000000106067890 */ /* 0x000fe2000fffe0ff */
[----:B------:R-:W-:-:S03]  /*2ff0*/  VIADD R8, R8, 0x1 ;  /* 0x0000000108087836 */ /* 0x000fc60000000000 */
[----:B------:R-:W-:Y:S02]  /*3000*/  UISETP.NE.AND UP0, UPT, UR6, 0x2, UPT ;  /* 0x000000020600788c */ /* 0x000fe4000bf05270 */
[----:B------:R-:W-:Y:S06]  /*3010*/  UGETNEXTWORKID.BROADCAST [UR4], [UR5] ;  /* 0x00000000040073ca */ /* 0x000fec0008000100 */
[----:B------:R-:W-:Y:S01]  /*3020*/  USEL UR4, URZ, 0x1, UP0 ;  /* 0x00000001ff047887 */ /* 0x000fe20008000000 */
[----:B------:R-:W-:Y:S01]  /*3030*/  ISETP.NE.AND P0, PT, R8, 0x2, PT ;  /* 0x000000020800780c */ /* 0x000fe20003f05270 */
[----:B------:R-:W-:Y:S01]  /*3040*/  USEL UR6, UR6, URZ, UP0 ;  /* 0x000000ff06067287 */ /* 0x000fe20008000000 */
[----:B------:R-:W2:Y:S03]  /*3050*/  SYNCS.PHASECHK.TRANS64.TRYWAIT P1, [R0+URZ+0x130], R5 ;  /* 0x00013005000075a7 */ /* 0x000ea600080211ff */
[----:B------:R-:W-:Y:S01]  /*3060*/  LOP3.LUT R12, R12, UR4, RZ, 0x3c, !PT ;  /* 0x000000040c0c7c12 */ /* 0x000fe2000f8e3cff */
[----:B-12---:R-:W-:Y:S07]  /*3070*/  @!P1 BRA `(.L_x_57) ;  /* 0x0000004800409947 */ /* 0x006fee0003800000 */
.L_x_148:
[C---:B------:R-:W-:Y:S01]  /*3080*/  LEA R4, R11.reuse, UR37, 0x4 ;  /* 0x000000250b047c11 */ /* 0x040fe2000f8e20ff */
[----:B-1----:R-:W-:Y:S01]  /*3090*/  VIADD R0, R0, 0x140 ;  /* 0x0000014000007836 */ /* 0x002fe20000000000 */
[----:B------:R-:W-:Y:S01]  /*30a0*/  SEL R8, R8, RZ, P0 ;  /* 0x000000ff08087207 */ /* 0x000fe20000000000 */
[----:B------:R-:W-:-:S03]  /*30b0*/  VIADD R11, R11, 0x1 ;  /* 0x000000010b0b7836 */ /* 0x000fc60000000000 */
[----:B------:R-:W1:Y:S01]  /*30c0*/  LDS.128 R4, [R4+0x1c0] ;  /* 0x0001c00004047984 */ /* 0x000e620000000c00 */
[----:B------:R-:W-:Y:S02]  /*30d0*/  PRMT R0, RZ, 0x654, R0 ;  /* 0x00000654ff007816 */ /* 0x000fe40000000000 */
[C---:B------:R-:W-:Y:S01]  /*30e0*/  ISETP.NE.AND P1, PT, R11.reuse, 0x2, PT ;  /* 0x000000020b00780c */ /* 0x040fe20003f25270 */
[----:B------:R-:W-:Y:S01]  /*30f0*/  @!PT LDS RZ, [RZ] ;  /* 0x00000000fffff984 */ /* 0x000fe20000000800 */
[----:B------:R-:W-:Y:S01]  /*3100*/  @!PT LDS RZ, [RZ] ;  /* 0x00000000fffff984 */ /* 0x000fe20000000800 */
[----:B------:R-:W-:Y:S01]  /*3110*/  @!PT LDS RZ, [RZ] ;  /* 0x00000000fffff984 */ /* 0x000fe20000000800 */
[----:B------:R-:W-:Y:S01]  /*3120*/  @!PT LDS RZ, [RZ] ;  /* 0x00000000fffff984 */ /* 0x000fe20000000800 */
[----:B------:R2:W-:Y:S06]  /*3130*/  MEMBAR.ALL.CTA ;  /* 0x0000000000007992 */ /* 0x0005ec0000008000 */
[----:B--2---:R-:W2:Y:S01]  /*3140*/  FENCE.VIEW.ASYNC.S ;  /* 0x00000000000073c6 */ /* 0x004ea20000000000 */
[----:B------:R-:W-:Y:S01]  /*3150*/  SEL R11, R11, RZ, P1 ;  /* 0x000000ff0b0b7207 */ /* 0x000fe20000800000 */
[----:B--2---:R2:W-:Y:S01]  /*3160*/  SYNCS.ARRIVE.TRANS64.RED.A1T0 RZ, [R0+URZ], RZ ;  /* 0x000000ff00ff79a7 */ /* 0x0045e200081004ff */
[----:B-1----:R-:W-:-:S02]  /*3170*/  LOP3.LUT P3, RZ, R6, 0x1, RZ, 0xc0, !PT ;  /* 0x0000000106ff7812 */ /* 0x002fc4000786c0ff */
[----:B------:R-:W-:-:S04]  /*3180*/  SEL R5, RZ, 0x1, P1 ;  /* 0x00000001ff057807 */ /* 0x000fc80000800000 */
[----:B------:R-:W-:Y:S02]  /*3190*/  LOP3.LUT R10, R10, R5, RZ, 0x3c, !PT ;  /* 0x000000050a0a7212 */ /* 0x000fe400078e3cff */
[----:B--2---:R-:W-:-:S04]  /*31a0*/  SEL R0, RZ, 0x1, P0 ;  /* 0x00000001ff007807 */ /* 0x004fc80000000000 */
[----:B------:R-:W-:Y:S01]  /*31b0*/  LOP3.LUT R9, R9, R0, RZ, 0x3c, !PT ;  /* 0x0000000009097212 */ /* 0x000fe200078e3cff */
[----:B------:R-:W-:Y:S06]  /*31c0*/  @P3 BRA `(.L_x_58) ;  /* 0xfffffffc002c3947 */ /* 0x000fec000383ffff */
[----:B------:R-:W-:Y:S01]  /*31d0*/  ULEA UR5, UR6, UR37, 0x3 ;  /* 0x0000002506057291 */ /* 0x000fe2000f8e18ff */
[----:B------:R-:W-:-:S08]  /*31e0*/  SHF.L.U32 R3, R12, 0x1f, RZ ;  /* 0x0000001f0c037819 */ /* 0x000fd000000006ff */
[----:B------:R-:W1:Y:S02]  /*31f0*/  SYNCS.PHASECHK.TRANS64 P0, [UR5+0x140], R3 ;  /* 0x00014003ff0075a7 */ /* 0x000e640008001005 */
[----:B-1----:R-:W-:Y:S05]  /*3200*/  @P0 BRA `(.L_x_59) ;  /* 0x0000000000080947 */ /* 0x002fea0003800000 */
[----:B------:R-:W1:Y:S02]  /*3210*/  SYNCS.PHASECHK.TRANS64.TRYWAIT P0, [UR5+0x140], R3 ;  /* 0x00014003ff0075a7 */ /* 0x000e640008001105 */
[----:B-1----:R-:W-:Y:S05]  /*3220*/  @!P0 BRA `(.L_x_60) ;  /* 0x0000004400e88947 */ /* 0x002fea0003800000 */
.L_x_59:
[----:B------:R-:W-:-:S04]  /*3230*/  UIADD3 UR4, UPT, UPT, UR6, 0x1, URZ ;  /* 0x0000000106047890 */ /* 0x000fc8000fffe0ff */
[----:B------:R-:W-:-:S04]  /*3240*/  UISETP.NE.AND UP0, UPT, UR4, 0x2, UPT ;  /* 0x000000020400788c */ /* 0x000fc8000bf05270 */
[----:B------:R-:W-:Y:S02]  /*3250*/  USEL UR7, URZ, 0x1, UP0 ;  /* 0x00000001ff077887 */ /* 0x000fe40008000000 */
[----:B------:R-:W-:-:S04]  /*3260*/  USEL UR4, UR4, URZ, UP0 ;  /* 0x000000ff04047287 */ /* 0x000fc80008000000 */
[----:B------:R-:W-:Y:S01]  /*3270*/  ULEA UR4, UR4, UR37, 0x3 ;  /* 0x0000002504047291 */ /* 0x000fe2000f8e18ff */
[----:B-1----:R-:W-:-:S04]  /*3280*/  LOP3.LUT R3, R12, UR7, RZ, 0x3c, !PT ;  /* 0x000000070c037c12 */ /* 0x002fc8000f8e3cff */
[----:B------:R-:W-:-:S04]  /*3290*/  SHF.L.U32 R0, R3, 0x1f, RZ ;  /* 0x0000001f03007819 */ /* 0x000fc800000006ff */
[----:B------:R-:W1:Y:S02]  /*32a0*/  SYNCS.PHASECHK.TRANS64 P0, [UR4+0x140], R0 ;  /* 0x00014000ff0075a7 */ /* 0x000e640008001004 */
[----:B-1----:R-:W-:Y:S05]  /*32b0*/  @P0 EXIT ;  /* 0x000000000000094d */ /* 0x002fea0003800000 */
[----:B------:R-:W-:Y:S02]  /*32c0*/  SHF.L.U32 R3, R3, 0x1f, RZ ;  /* 0x0000001f03037819 */ /* 0x000fe400000006ff */
[----:B------:R-:W-:-:S07]  /*32d0*/  MOV R0, UR4 ;  /* 0x0000000400007c02 */ /* 0x000fce0008000f00 */
.L_x_61:
[----:B-1----:R1:W2:Y:S02]  /*32e0*/  SYNCS.PHASECHK.TRANS64.TRYWAIT P0, [R0+URZ+0x140], R3 ;  /* 0x00014003000075a7 */ /* 0x0022a400080011ff */
[----:B--2---:R-:W-:Y:S05]  /*32f0*/  @!P0 NANOSLEEP.SYNCS 0x989680 ;  /* 0x009896800000895d */ /* 0x004fea0003900000 */
[----:B------:R-:W2:Y:S02]  /*3300*/  @!P0 SYNCS.PHASECHK.TRANS64 P0, [R0+URZ+0x140], R3 ;  /* 0x00014003000085a7 */ /* 0x000ea400080010ff */
[----:B--2---:R-:W-:Y:S05]  /*3310*/  @P0 EXIT ;  /* 0x000000000000094d */ /* 0x004fea0003800000 */
[----:B------:R-:W-:Y:S05]  /*3320*/  BRA `(.L_x_61) ;  /* 0xfffffffc00ec7947 */ /* 0x000fea000383ffff */
.L_x_54:
[----:B------:R-:W-:-:S09]  /*3330*/  UISETP.NE.AND UP1, UPT, UR8, URZ, UPT ;  /* 0x000000ff0800728c */ /* 0x000fd2000bf25270 */
[----:B------:R-:W-:Y:S05]  /*3340*/  BRA.U UP1, `(.L_x_62) ;  /* 0x0000000d01787547 */ /* 0x000fea000b800000 */
[----:B------:R-:W-:Y:S01]  /*3350*/  UMOV UR4, 0x40 ;  /* 0x0000004000047882 */ /* 0x000fe20000000000 */
[----:B------:R-:W-:Y:S01]  /*3360*/  NOP ;  /* 0x0000000000007918 */ /* 0x000fe20000000000 */
[----:B------:R-:W-:Y:S01]  /*3370*/  ULEA UR4, UR37, UR4, 0x18 ;  /* 0x0000000425047291 */ /* 0x000fe2000f8ec0ff */
[----:B------:R-:W-:Y:S02]  /*3380*/  UMOV UR5, 0x400 ;  /* 0x0000040000057882 */ /* 0x000fe40000000000 */
[----:B------:R-:W-:-:S06]  /*3390*/  ULEA UR37, UR37, UR5, 0x18 ;  /* 0x0000000525257291 */ /* 0x000fcc000f8ec0ff */
[----:B------:R-:W1:Y:S02]  /*33a0*/  LDS.U8 R0, [UR4+0x1c] ;  /* 0x00001c04ff007984 */ /* 0x000e640008000000 */
[----:B-1----:R-:W-:-:S13]  /*33b0*/  ISETP.NE.AND P0, PT, R0, RZ, PT ;  /* 0x000000ff0000720c */ /* 0x002fda0003f05270 */
[----:B------:R-:W-:Y:S05]  /*33c0*/  @P0 BRA `(.L_x_63) ;  /* 0x0000000000580947 */ /* 0x000fea0003800000 */
[----:B------:R-:W-:-:S13]  /*33d0*/  ELECT P0, URZ, PT ;  /* 0x0000000000ff782f */ /* 0x000fda0003800000 */
[----:B------:R-:W-:Y:S05]  /*33e0*/  @!P0 BRA `(.L_x_64) ;  /* 0x0000000000608947 */ /* 0x000fea0003800000 */
[----:B------:R-:W-:Y:S01]  /*33f0*/  UMOV UR5, 0x10 ;  /* 0x0000001000057882 */ /* 0x000fe20000000000 */
[----:B------:R-:W-:Y:S01]  /*3400*/  HFMA2 R0, -RZ, RZ, 0, 5.9604644775390625e-08 ;  /* 0x00000001ff007431 */ /* 0x000fe200000001ff */
[----:B------:R-:W-:-:S03]  /*3410*/  MOV R2, 0xffff ;  /* 0x0000ffff00027802 */ /* 0x000fc60000000f00 */
[----:B------:R-:W-:Y:S04]  /*3420*/  DEPBAR.LE SB1, 0x36 ;  /* 0x00009d800000791a */ /* 0x000fe80000000000 */
[----:B------:R-:W1:Y:S02]  /*3430*/  UTCATOMSWS.FIND_AND_SET.ALIGN UP0, UR5, UR5 ;  /* 0x00000005000575e3 */ /* 0x000e640008000800 */
[----:B-1----:R-:W-:Y:S01]  /*3440*/  MOV R3, UR5 ;  /* 0x0000000500037c02 */ /* 0x002fe20008000f00 */
[----:B------:R-:W-:Y:S06]  /*3450*/  BRA.U UP0, `(.L_x_65) ;  /* 0x0000000100187547 */ /* 0x000fec000b800000 */
.L_x_66:
[----:B------:R-:W-:Y:S05]  /*3460*/  NANOSLEEP 0x64 ;  /* 0x000000640000795d */ /* 0x000fea0003800000 */
[----:B------:R-:W-:-:S05]  /*3470*/  UMOV UR5, 0x10 ;  /* 0x0000001000057882 */ /* 0x000fca0000000000 */
[----:B------:R-:W-:Y:S04]  /*3480*/  DEPBAR.LE SB1, 0x36 ;  /* 0x00009d800000791a */ /* 0x000fe80000000000 */
[----:B------:R-:W1:Y:S02]  /*3490*/  UTCATOMSWS.FIND_AND_SET.ALIGN UP0, UR5, UR5 ;  /* 0x00000005000575e3 */ /* 0x000e640008000800 */
[----:B-1----:R-:W-:Y:S01]  /*34a0*/  MOV R3, UR5 ;  /* 0x0000000500037c02 */ /* 0x002fe20008000f00 */
[----:B------:R-:W-:Y:S05]  /*34b0*/  BRA.U !UP0, `(.L_x_66) ;  /* 0xfffffffd08e87547 */ /* 0x000fea000b83ffff */
.L_x_65:
[-C--:B------:R-:W-:Y:S02]  /*34c0*/  SHF.L.U32 R2, R2, R3.reuse, RZ ;  /* 0x0000000302027219 */ /* 0x080fe400000006ff */
[----:B------:R-:W-:Y:S01]  /*34d0*/  SHF.L.U32 R0, R0, R3, RZ ;  /* 0x0000000300007219 */ /* 0x000fe200000006ff */
[----:B------:R-:W-:Y:S02]  /*34e0*/  IMAD.SHL.U32 R3, R3, 0x20, RZ ;  /* 0x0000002003037824 */ /* 0x000fe400078e00ff */
[----:B------:R1:W-:Y:S04]  /*34f0*/  ATOMS.OR RZ, [UR4+0x14], R2 ;  /* 0x00001402ffff798c */ /* 0x0003e8000b000004 */
[----:B------:R1:W-:Y:S04]  /*3500*/  ATOMS.OR RZ, [UR4+0x18], R0 ;  /* 0x00001800ffff798c */ /* 0x0003e8000b000004 */
[----:B------:R1:W-:Y:S01]  /*3510*/  STS [UR37+0x1e0], R3 ;  /* 0x0001e003ff007988 */ /* 0x0003e20008000825 */
[----:B------:R-:W-:Y:S05]  /*3520*/  BRA `(.L_x_64) ;  /* 0x0000000000107947 */ /* 0x000fea0003800000 */
.L_x_63:
[----:B------:R-:W-:Y:S02]  /*3530*/  MOV R0, 0xffffffff ;  /* 0xffffffff00007802 */ /* 0x000fe40000000f00 */
[----:B------:R-:W-:-:S03]  /*3540*/  MOV R2, 0x3570 ;  /* 0x0000357000027802 */ /* 0x000fc60000000f00 */
[----:B------:R1:W-:Y:S04]  /*3550*/  STS [UR37+0x1e0], R0 ;  /* 0x0001e000ff007988 */ /* 0x0003e80008000825 */
[----:B-1-3-5:R-:W-:Y:S05]  /*3560*/  CALL.REL.NOINC `($__internal_1_$__cuda_sm10x_tcgen05_guardrail_trap_phase_invalid_during_alloc) ;  /* 0x0000004800647944 */ /* 0x02afea0003c00000 */
.L_x_64:
[----:B------:R-:W-:Y:S05]  /*3570*/  WARPSYNC.ALL ;  /* 0x0000000000007948 */ /* 0x000fea0003800000 */
[----:B------:R-:W2:Y:S01]  /*3580*/  S2UR UR6, SR_CgaCtaId ;  /* 0x00000000000679c3 */ /* 0x000ea20000008800 */
[----:B------:R-:W-:Y:S01]  /*3590*/  UMOV UR4, 0x400 ;  /* 0x0000040000047882 */ /* 0x000fe20000000000 */
[----:B------:R-:W-:-:S06]  /*35a0*/  NOP ;  /* 0x0000000000007918 */ /* 0x000fcc0000000000 */
[----:B------:R-:W-:Y:S06]  /*35b0*/  BAR.ARV 0x6, 0xa0 ;  /* 0x0182800000007b1d */ /* 0x000fec0000002000 */
[----:B------:R-:W4:Y:S01]  /*35c0*/  LDCU UR7, c[0x0][0x38c] ;  /* 0x00007180ff0777ac */ /* 0x000f220008000800 */
[----:B------:R-:W-:Y:S01]  /*35d0*/  IMAD.MOV.U32 R11, RZ, RZ, 0x1 ;  /* 0x00000001ff0b7424 */ /* 0x000fe200078e00ff */
[----:B------:R-:W-:Y:S01]  /*35e0*/  CS2R R8, SRZ ;  /* 0x0000000000087805 */ /* 0x000fe2000001ff00 */
[----:B------:R-:W-:Y:S01]  /*35f0*/  IMAD.MOV.U32 R10, RZ, RZ, RZ ;  /* 0x000000ffff0a7224 */ /* 0x000fe200078e00ff */
[----:B------:R-:W-:Y:S01]  /*3600*/  UMOV UR17, URZ ;  /* 0x000000ff00117c82 */ /* 0x000fe20008000000 */
[----:B------:R-:W-:Y:S01]  /*3610*/  UMOV UR16, URZ ;  /* 0x000000ff00107c82 */ /* 0x000fe20008000000 */
[----:B------:R-:W-:Y:S01]  /*3620*/  UMOV UR22, 0x0 ;  /* 0x0000000000167882 */ /* 0x000fe20000000000 */
[----:B------:R-:W-:Y:S01]  /*3630*/  UMOV UR23, 0x8108010 ;  /* 0x0810801000177882 */ /* 0x000fe20000000000 */
[----:B------:R-:W-:Y:S01]  /*3640*/  UMOV UR20, 0x0 ;  /* 0x0000000000147882 */ /* 0x000fe20000000000 */
[----:B------:R-:W-:Y:S01]  /*3650*/  UMOV UR21, 0x8108010 ;  /* 0x0810801000157882 */ /* 0x000fe20000000000 */
[----:B--2---:R-:W-:Y:S01]  /*3660*/  ULEA UR6, UR6, UR4, 0x18 ;  /* 0x0000000406067291 */ /* 0x004fe2000f8ec0ff */
[----:B------:R-:W2:Y:S03]  /*3670*/  LDCU UR4, c[0x0][0x38c] ;  /* 0x00007180ff0477ac */ /* 0x000ea60008000800 */
[----:B------:R-:W-:-:S02]  /*3680*/  UIADD3 UR11, UPT, UPT, UR6, 0x26400, URZ ;  /* 0x00026400060b7890 */ /* 0x000fc4000fffe0ff */
[----:B----4-:R-:W-:-:S03]  /*3690*/  UIADD3 UR7, UPT, UPT, UR7, 0x3f, URZ ;  /* 0x0000003f07077890 */ /* 0x010fc6000fffe0ff */
[----:B-1----:R-:W1:Y:S01]  /*36a0*/  LDS R0, [UR6+0x1e0] ;  /* 0x0001e006ff007984 */ /* 0x002e620008000800 */
[----:B------:R-:W-:Y:S02]  /*36b0*/  UIADD3 UR18, UPT, UPT, UR6, 0x4400, URZ ;  /* 0x0000440006127890 */ /* 0x000fe4000fffe0ff */
[----:B------:R-:W-:Y:S02]  /*36c0*/  USHF.R.S32.HI UR5, URZ, 0x1f, UR7 ;  /* 0x0000001fff057899 */ /* 0x000fe40008011407 */
[----:B------:R-:W-:Y:S02]  /*36d0*/  USHF.R.U32.HI UR11, URZ, 0x4, UR11 ;  /* 0x00000004ff0b7899 */ /* 0x000fe4000801160b */
[----:B------:R-:W-:Y:S02]  /*36e0*/  ULEA.HI UR5, UR5, UR7, URZ, 0x6 ;  /* 0x0000000705057291 */ /* 0x000fe4000f8f30ff */
[----:B------:R-:W-:Y:S02]  /*36f0*/  USHF.R.U32.HI UR18, URZ, 0x4, UR18 ;  /* 0x00000004ff127899 */ /* 0x000fe40008011612 */
[----:B------:R-:W-:-:S02]  /*3700*/  USHF.R.S32.HI UR5, URZ, 0x6, UR5 ;  /* 0x00000006ff057899 */ /* 0x000fc40008011405 */
[----:B------:R-:W-:Y:S02]  /*3710*/  ULOP3.LUT UR11, UR11, 0x3fff, URZ, 0xc0, !UPT ;  /* 0x00003fff0b0b7892 */ /* 0x000fe4000f8ec0ff */
[----:B------:R-:W-:Y:S02]  /*3720*/  UISETP.LT.AND UP0, UPT, UR5, 0x1, UPT ;  /* 0x000000010500788c */ /* 0x000fe4000bf01270 */
[----:B------:R-:W-:Y:S02]  /*3730*/  ULOP3.LUT UR18, UR18, 0x3fff, URZ, 0xc0, !UPT ;  /* 0x00003fff12127892 */ /* 0x000fe4000f8ec0ff */
[----:B------:R-:W-:Y:S02]  /*3740*/  USEL UR10, UR5, 0x1, !UP0 ;  /* 0x00000001050a7887 */ /* 0x000fe4000c000000 */
[----:B------:R-:W-:Y:S02]  /*3750*/  ULOP3.LUT UR11, UR11, 0x10000, URZ, 0xfc, !UPT ;  /* 0x000100000b0b7892 */ /* 0x000fe4000f8efcff */
[----:B------:R-:W-:-:S02]  /*3760*/  UIADD3 UR10, UPT, UPT, -UR10, URZ, URZ ;  /* 0x000000ff0a0a7290 */ /* 0x000fc4000fffe1ff */
[----:B--2---:R-:W-:Y:S01]  /*3770*/  UISETP.GE.AND UP3, UPT, UR4, 0x1, UPT ;  /* 0x000000010400788c */ /* 0x004fe2000bf66270 */
[----:B-1----:R-:W-:-:S15]  /*3780*/  R2UR UR19, R0 ;  /* 0x00000000001372ca */ /* 0x002fde00000e0000 */
.L_x_73:
[----:B------:R-:W-:Y:S02]  /*3790*/  LEA R0, R10, UR6, 0x3 ;  /* 0x000000060a007c11 */ /* 0x000fe4000f8e18ff */
[----:B------:R-:W-:Y:S02]  /*37a0*/  SHF.L.U32 R5, R9, 0x1f, RZ ;  /* 0x0000001f09057819 */ /* 0x000fe400000006ff */
[----:B------:R-:W-:Y:S01]  /*37b0*/  PLOP3.LUT P0, PT, PT, PT, UP3, 0x80, 0x8 ;  /* 0x000000000008781c */ /* 0x000fe20003f0f038 */
[----:B------:R-:W-:Y:S01]  /*37c0*/  VIADD R3, R0, 0x140 ;  /* 0x0000014000037836 */ /* 0x000fe20000000000 */
[----:B-1----:R-:W1:Y:S02]  /*37d0*/  SYNCS.PHASECHK.TRANS64.TRYWAIT P1, [R0+URZ+0x130], R5 ;  /* 0x00013005000075a7 */ /* 0x002e6400080211ff */
[----:B-1--4-:R-:W-:Y:S09]  /*37e0*/  @!P1 BRA `(.L_x_67) ;  /* 0x0000004000909947 */ /* 0x012ff20003800000 */
.L_x_150:
[----:B------:R-:W-:Y:S01]  /*37f0*/  LEA R4, R10, UR6, 0x4 ;  /* 0x000000060a047c11 */ /* 0x000fe2000f8e20ff */
[----:B------:R-:W-:Y:S01]  /*3800*/  @UP3 ULEA UR4, UR16, UR6, 0x3 ;  /* 0x0000000610043291 */ /* 0x000fe2000f8e18ff */
[----:B------:R-:W-:Y:S01]  /*3810*/  PLOP3.LUT P2, PT, PT, PT, PT, 0x80, 0x8 ;  /* 0x000000000008781c */ /* 0x000fe20003f4f070 */
[----:B------:R-:W-:Y:S01]  /*3820*/  ULEA UR8, UR17, UR6, 0x3 ;  /* 0x0000000611087291 */ /* 0x000fe2000f8e18ff */
[----:B------:R-:W-:Y:S01]  /*3830*/  PRMT R3, RZ, 0x654, R3 ;  /* 0x00000654ff037816 */ /* 0x000fe20000000003 */
[----:B------:R-:W-:Y:S01]  /*3840*/  ULEA UR9, UR17, UR19, 0x6 ;  /* 0x0000001311097291 */ /* 0x000fe2000f8e30ff */
[----:B-1----:R-:W1:Y:S01]  /*3850*/  LDS.128 R4, [R4+0x1c0] ;  /* 0x0001c00004047984 */ /* 0x002e620000000c00 */
[----:B------:R-:W-:Y:S02]  /*3860*/  @P0 SHF.L.U32 R2, R8, 0x1f, RZ ;  /* 0x0000001f08020819 */ /* 0x000fe400000006ff */
[----:B------:R-:W-:Y:S01]  /*3870*/  SHF.L.U32 R0, R11, 0x1f, RZ ;  /* 0x0000001f0b007819 */ /* 0x000fe200000006ff */
[----:B------:R-:W-:Y:S01]  /*3880*/  @!PT LDS RZ, [RZ] ;  /* 0x00000000fffff984 */ /* 0x000fe20000000800 */
[----:B------:R-:W-:Y:S01]  /*3890*/  @!PT LDS RZ, [RZ] ;  /* 0x00000000fffff984 */ /* 0x000fe20000000800 */
[----:B------:R-:W-:Y:S01]  /*38a0*/  @!PT LDS RZ, [RZ] ;  /* 0x00000000fffff984 */ /* 0x000fe20000000800 */
[----:B------:R-:W-:Y:S01]  /*38b0*/  @!PT LDS RZ, [RZ] ;  /* 0x00000000fffff984 */ /* 0x000fe20000000800 */
[----:B------:R2:W-:Y:S06]  /*38c0*/  MEMBAR.ALL.CTA ;  /* 0x0000000000007992 */ /* 0x0005ec0000008000 */
[----:B--2---:R-:W2:Y:S02]  /*38d0*/  FENCE.VIEW.ASYNC.S ;  /* 0x00000000000073c6 */ /* 0x004ea40000000000 */
[----:B--2---:R2:W-:Y:S01]  /*38e0*/  SYNCS.ARRIVE.TRANS64.RED.A1T0 RZ, [R3+URZ], RZ ;  /* 0x000000ff03ff79a7 */ /* 0x0045e200081004ff */
[----:B------:R2:W4:Y:S01]  /*38f0*/  @P0 SYNCS.PHASECHK.TRANS64.TRYWAIT P2, [UR4], R2 ;  /* 0x00000002ff0005a7 */ /* 0x0005220008041104 */
[----:B-1----:R-:W-:Y:S01]  /*3900*/  LOP3.LUT P1, RZ, R6, 0x1, RZ, 0xc0, !PT ;  /* 0x0000000106ff7812 */ /* 0x002fe2000782c0ff */
[----:B------:R-:W1:Y:S02]  /*3910*/  SYNCS.PHASECHK.TRANS64.TRYWAIT P0, [UR8+0x170], R0 ;  /* 0x00017000ff0075a7 */ /* 0x000e640008001108 */
[----:B-12-4-:R-:W-:Y:S10]  /*3920*/  @!P0 BRA `(.L_x_68) ;  /* 0x0000004000548947 */ /* 0x016ff40003800000 */
.L_x_152:
[----:B------:R-:W-:Y:S01]  /*3930*/  IADD3 R10, PT, PT, R10, 0x1, RZ ;  /* 0x000000010a0a7810 */ /* 0x000fe20007ffe0ff */
[----:B------:R-:W-:Y:S06]  /*3940*/  BRA.U !UP3, `(.L_x_69) ;  /* 0x000000010b987547 */ /* 0x000fec000b800000 */
[----:B------:R-:W-:Y:S01]  /*3950*/  UPLOP3.LUT UP4, UPT, UPT, UPT, UPT, 0x40, 0x4 ;  /* 0x000000000004789c */ /* 0x000fe20003f8e870 */
[----:B------:R-:W-:Y:S01]  /*3960*/  UMOV UR15, UR10 ;  /* 0x0000000a000f7c82 */ /* 0x000fe20008000000 */
[----:B------:R-:W-:Y:S01]  /*3970*/  UMOV UR14, UR5 ;  /* 0x00000005000e7c82 */ /* 0x000fe20008000000 */
[----:B------:R-:W-:-:S08]  /*3980*/  UMOV UR13, UR16 ;  /* 0x00000010000d7c82 */ /* 0x000fd00008000000 */
.L_x_72:
[----:B------:R-:W-:Y:S02]  /*3990*/  UIADD3 UR15, UPT, UPT, UR15, 0x1, URZ ;  /* 0x000000010f0f7890 */ /* 0x000fe4000fffe0ff */
[----:B--2---:R-:W-:Y:S02]  /*39a0*/  ULEA UR7, UR13, UR6, 0x3 ;  /* 0x000000060d077291 */ /* 0x004fe4000f8e18ff */
[----:B------:R-:W-:Y:S01]  /*39b0*/  UISETP.NE.AND UP0, UPT, UR15, URZ, UPT ;  /* 0x000000ff0f00728c */ /* 0x000fe2000bf05270 */
[----:B----4-:R-:W-:Y:S10]  /*39c0*/  @P2 BRA `(.L_x_70) ;  /* 0x00000000000c2947 */ /* 0x010ff40003800000 */
[----:B-1----:R-:W-:Y:S04]  /*39d0*/  SHF.L.U32 R3, R8, 0x1f, RZ ;  /* 0x0000001f08037819 */ /* 0x002fe800000006ff */
[----:B------:R-:W1:Y:S02]  /*39e0*/  SYNCS.PHASECHK.TRANS64.TRYWAIT P0, [UR7], R3 ;  /* 0x00000003ff0075a7 */ /* 0x000e640008001107 */
[----:B-1----:R-:W-:Y:S05]  /*39f0*/  @!P0 BRA `(.L_x_71) ;  /* 0x0000004000388947 */ /* 0x002fea0003800000 */
.L_x_70:
[----:B------:R-:W-:Y:S01]  /*3a00*/  UISETP.NE.AND UP1, UPT, UR14, 0x1, UPT ;  /* 0x000000010e00788c */ /* 0x000fe2000bf25270 */
[----:B------:R-:W-:Y:S01]  /*3a10*/  PLOP3.LUT P2, PT, PT, PT, PT, 0x80, 0x8 ;  /* 0x000000000008781c */ /* 0x000fe20003f4f070 */
[----:B------:R-:W-:Y:S02]  /*3a20*/  UIADD3 UR16, UPT, UPT, UR13, 0x1, URZ ;  /* 0x000000010d107890 */ /* 0x000fe4000fffe0ff */
[----:B------:R-:W-:Y:S02]  /*3a30*/  ULEA UR24, UR13, UR18, 0x9 ;  /* 0x000000120d187291 */ /* 0x000fe4000f8e48ff */
[----:B------:R-:W-:Y:S01]  /*3a40*/  UISETP.NE.AND UP2, UPT, UR16, 0x11, UPT ;  /* 0x000000111000788c */ /* 0x000fe2000bf45270 */
[----:B------:R-:W-:Y:S01]  /*3a50*/  PLOP3.LUT P0, PT, PT, PT, UP1, 0x80, 0x8 ;  /* 0x000000000008781c */ /* 0x000fe20003f0f018 */
[----:B------:R-:W-:Y:S02]  /*3a60*/  ULEA UR26, UR13, UR11, 0x8 ;  /* 0x0000000b0d1a7291 */ /* 0x000fe4000f8e40ff */
[----:B------:R-:W-:Y:S02]  /*3a70*/  USEL UR12, URZ, 0x1, UP2 ;  /* 0x00000001ff0c7887 */ /* 0x000fe40009000000 */
[----:B------:R-:W-:Y:S02]  /*3a80*/  USEL UR16, UR16, URZ, UP2 ;  /* 0x000000ff10107287 */ /* 0x000fe40009000000 */
[----:B------:R-:W-:Y:S02]  /*3a90*/  UIADD3 UR30, UPT, UPT, UR24, 0x100, URZ ;  /* 0x00000100181e7890 */ /* 0x000fe4000fffe0ff */
[----:B------:R-:W-:Y:S01]  /*3aa0*/  @UP1 ULEA UR4, UR16, UR6, 0x3 ;  /* 0x0000000610041291 */ /* 0x000fe2000f8e18ff */
[----:B------:R-:W-:Y:S01]  /*3ab0*/  LOP3.LUT R8, R8, UR12, RZ, 0x3c, !PT ;  /* 0x0000000c08087c12 */ /* 0x000fe2000f8e3cff */
[----:B------:R-:W-:Y:S02]  /*3ac0*/  UIADD3 UR28, UPT, UPT, UR26, 0x2, URZ ;  /* 0x000000021a1c7890 */ /* 0x000fe4000fffe0ff */
[----:B------:R-:W-:Y:S01]  /*3ad0*/  UIADD3 UR7, UPT, UPT, UR7, 0x88, URZ ;  /* 0x0000008807077890 */ /* 0x000fe2000fffe0ff */
[----:B-1----:R-:W-:Y:S01]  /*3ae0*/  @P0 SHF.L.U32 R0, R8, 0x1f, RZ ;  /* 0x0000001f08000819 */ /* 0x002fe200000006ff */
[----:B------:R-:W-:Y:S01]  /*3af0*/  UMOV UR25, 0x40004040 ;  /* 0x4000404000197882 */ /* 0x000fe20000000000 */
[----:B------:R-:W-:Y:S01]  /*3b00*/  UMOV UR27, 0x80004020 ;  /* 0x80004020001b7882 */ /* 0x000fe20000000000 */
[----:B------:R-:W-:Y:S01]  /*3b10*/  UMOV UR31, 0x40004040 ;  /* 0x40004040001f7882 */ /* 0x000fe20000000000 */
[----:B------:R2:W4:Y:S01]  /*3b20*/  @P0 SYNCS.PHASECHK.TRANS64.TRYWAIT P2, [UR4], R0 ;  /* 0x00000000ff0005a7 */ /* 0x0005220008041104 */
[----:B------:R-:W-:Y:S01]  /*3b30*/  UIADD3 UR14, UPT, UPT, UR14, -0x1, URZ ;  /* 0xffffffff0e0e7890 */ /* 0x000fe2000fffe0ff */
[----:B------:R2:W-:Y:S01]  /*3b40*/  UTCQMMA gdesc[UR24], gdesc[UR26], tmem[UR9], tmem[UR22], idesc[UR23], UP4 ;  /* 0x00ff161a180075ea */ /* 0x0005e2000a000309 */
[----:B------:R-:W-:Y:S01]  /*3b50*/  UPLOP3.LUT UP4, UPT, UPT, UPT, UPT, 0x80, 0x8 ;  /* 0x000000000008789c */ /* 0x000fe20003f8f070 */
[----:B------:R-:W-:Y:S01]  /*3b60*/  UMOV UR29, 0x80004020 ;  /* 0x80004020001d7882 */ /* 0x000fe20000000000 */
[----:B------:R-:W-:Y:S01]  /*3b70*/  UMOV UR13, UR16 ;  /* 0x00000010000d7c82 */ /* 0x000fe20008000000 */
[----:B------:R2:W-:Y:S01]  /*3b80*/  UTCQMMA gdesc[UR30], gdesc[UR28], tmem[UR9], tmem[UR20], idesc[UR21], UPT ;  /* 0x00ff141c1e0075ea */ /* 0x0005e2000b800309 */
[----:B------:R2:W-:Y:S01]  /*3b90*/  UTCBAR [UR7], URZ ;  /* 0x000000ff070073e9 */ /* 0x0005e200080000ff */
[----:B------:R-:W-:Y:S06]  /*3ba0*/  BRA.U UP0, `(.L_x_72) ;  /* 0xfffffffd00787547 */ /* 0x000fec000b83ffff */
.L_x_69:
[----:B------:R-:W-:Y:S01]  /*3bb0*/  UIADD3 UR17, UPT, UPT, UR17, 0x1, URZ ;  /* 0x0000000111117890 */ /* 0x000fe2000fffe0ff */
[C---:B------:R-:W-:Y:S01]  /*3bc0*/  ISETP.NE.AND P0, PT, R10.reuse, 0x2, PT ;  /* 0x000000020a00780c */ /* 0x040fe20003f05270 */
[----:B------:R-:W-:Y:S02]  /*3bd0*/  UIADD3 UR8, UPT, UPT, UR8, 0x150, URZ ;  /* 0x0000015008087890 */ /* 0x000fe4000fffe0ff */
[----:B------:R-:W-:Y:S01]  /*3be0*/  UISETP.NE.AND UP0, UPT, UR17, 0x4, UPT ;  /* 0x000000041100788c */ /* 0x000fe2000bf05270 */
[----:B-12---:R-:W-:Y:S02]  /*3bf0*/  SEL R0, RZ, 0x1, P0 ;  /* 0x00000001ff007807 */ /* 0x006fe40000000000 */
[----:B------:R-:W-:Y:S01]  /*3c00*/  SEL R10, R10, RZ, P0 ;  /* 0x000000ff0a0a7207 */ /* 0x000fe20000000000 */
[----:B------:R-:W-:Y:S01]  /*3c10*/  USEL UR4, URZ, 0x1, UP0 ;  /* 0x00000001ff047887 */ /* 0x000fe20008000000 */
[----:B------:R-:W-:Y:S01]  /*3c20*/  LOP3.LUT R9, R9, R0, RZ, 0x3c, !PT ;  /* 0x0000000009097212 */ /* 0x000fe200078e3cff */
[----:B------:R-:W-:Y:S01]  /*3c30*/  USEL UR17, UR17, URZ, UP0 ;  /* 0x000000ff11117287 */ /* 0x000fe20008000000 */
[----:B------:R1:W-:Y:S03]  /*3c40*/  UTCBAR [UR8], URZ ;  /* 0x000000ff080073e9 */ /* 0x0003e600080000ff */
[----:B------:R-:W-:Y:S01]  /*3c50*/  LOP3.LUT R11, R11, UR4, RZ, 0x3c, !PT ;  /* 0x000000040b0b7c12 */ /* 0x000fe2000f8e3cff */
[----:B------:R-:W-:Y:S07]  /*3c60*/  @P1 BRA `(.L_x_73) ;  /* 0xfffffff800c81947 */ /* 0x000fee000383ffff */
[----:B------:R-:W2:Y:S01]  /*3c70*/  S2UR UR4, SR_CgaCtaId ;  /* 0x00000000000479c3 */ /* 0x000ea20000008800 */
[----:B------:R-:W-:Y:S01]  /*3c80*/  ELECT P0, URZ, PT ;  /* 0x0000000000ff782f */ /* 0x000fe20003800000 */
[----:B------:R-:W-:Y:S01]  /*3c90*/  IMAD.MOV.U32 R0, RZ, RZ, 0x1 ;  /* 0x00000001ff007424 */ /* 0x000fe200078e00ff */
[----:B------:R-:W-:Y:S01]  /*3ca0*/  UIADD3 UR6, UPT, UPT, UR6, 0x170, URZ ;  /* 0x0000017006067890 */ /* 0x000fe2000fffe0ff */
[----:B------:R-:W-:Y:S01]  /*3cb0*/  SHF.L.U32 R3, R11, 0x1f, RZ ;  /* 0x0000001f0b037819 */ /* 0x000fe200000006ff */
[----:B------:R-:W-:-:S03]  /*3cc0*/  UMOV UR5, 0x40 ;  /* 0x0000004000057882 */ /* 0x000fc60000000000 */
[----:B------:R-:W-:Y:S01]  /*3cd0*/  UVIRTCOUNT.DEALLOC.SMPOOL 0x80 ;  /* 0x000000800000784c */ /* 0x000fe20000000000 */
[----:B--2---:R-:W-:Y:S02]  /*3ce0*/  ULEA UR4, UR4, UR5, 0x18 ;  /* 0x0000000504047291 */ /* 0x004fe4000f8ec0ff */
[----:B------:R-:W-:-:S07]  /*3cf0*/  ULEA UR5, UR17, UR6, 0x3 ;  /* 0x0000000611057291 */ /* 0x000fce000f8e18ff */
[----:B------:R2:W-:Y:S02]  /*3d00*/  @P0 STS.U8 [UR4+0x1c], R0 ;  /* 0x00001c00ff000988 */ /* 0x0005e40008000004 */
[----:B------:R-:W3:Y:S02]  /*3d10*/  SYNCS.PHASECHK.TRANS64.TRYWAIT P0, [UR5], R3 ;  /* 0x00000003ff0075a7 */ /* 0x000ee40008001105 */
[----:B--23--:R-:W-:Y:S05]  /*3d20*/  @!P0 BRA `(.L_x_74) ;  /* 0x0000003c00848947 */ /* 0x00cfea0003800000 */
.L_x_155:
[----:B------:R-:W-:-:S04]  /*3d30*/  UIADD3 UR7, UPT, UPT, UR17, 0x1, URZ ;  /* 0x0000000111077890 */ /* 0x000fc8000fffe0ff */
[----:B------:R-:W-:-:S04]  /*3d40*/  UISETP.NE.AND UP0, UPT, UR7, 0x4, UPT ;  /* 0x000000040700788c */ /* 0x000fc8000bf05270 */
[----:B-1----:R-:W-:Y:S02]  /*3d50*/  USEL UR8, URZ, 0x1, UP0 ;  /* 0x00000001ff087887 */ /* 0x002fe40008000000 */
[----:B------:R-:W-:-:S04]  /*3d60*/  USEL UR7, UR7, URZ, UP0 ;  /* 0x000000ff07077287 */ /* 0x000fc80008000000 */
[----:B------:R-:W-:Y:S01]  /*3d70*/  ULEA UR5, UR7, UR6, 0x3 ;  /* 0x0000000607057291 */ /* 0x000fe2000f8e18ff */
[----:B------:R-:W-:-:S04]  /*3d80*/  LOP3.LUT R2, R11, UR8, RZ, 0x3c, !PT ;  /* 0x000000080b027c12 */ /* 0x000fc8000f8e3cff */
[----:B--2---:R-:W-:-:S04]  /*3d90*/  SHF.L.U32 R3, R2, 0x1f, RZ ;  /* 0x0000001f02037819 */ /* 0x004fc800000006ff */
[----:B------:R-:W1:Y:S02]  /*3da0*/  SYNCS.PHASECHK.TRANS64.TRYWAIT P0, [UR5], R3 ;  /* 0x00000003ff0075a7 */ /* 0x000e640008001105 */
[----:B-1----:R-:W-:Y:S05]  /*3db0*/  @!P0 BRA `(.L_x_75) ;  /* 0x0000003c00788947 */ /* 0x002fea0003800000 */
.L_x_157:
        /* <DEDUP_REMOVED lines=9> */
.L_x_159:
[----:B------:R-:W-:-:S04]  /*3e50*/  UIADD3 UR7, UPT, UPT, UR7, 0x1, URZ ;  /* 0x0000000107077890 */ /* 0x000fc8000fffe0ff */
[----:B------:R-:W-:-:S04]  /*3e60*/  UISETP.NE.AND UP0, UPT, UR7, 0x4, UPT ;  /* 0x000000040700788c */ /* 0x000fc8000bf05270 */
[----:B------:R-:W-:Y:S02]  /*3e70*/  USEL UR5, URZ, 0x1, UP0 ;  /* 0x00000001ff057887 */ /* 0x000fe40008000000 */
[----:B------:R-:W-:-:S04]  /*3e80*/  USEL UR7, UR7, URZ, UP0 ;  /* 0x000000ff07077287 */ /* 0x000fc80008000000 */
[----:B------:R-:W-:Y:S01]  /*3e90*/  ULEA UR7, UR7, UR6, 0x3 ;  /* 0x0000000607077291 */ /* 0x000fe2000f8e18ff */
[----:B-1----:R-:W-:-:S04]  /*3ea0*/  LOP3.LUT R3, R2, UR5, RZ, 0x3c, !PT ;  /* 0x0000000502037c12 */ /* 0x002fc8000f8e3cff */
[----:B------:R-:W-:-:S04]  /*3eb0*/  SHF.L.U32 R3, R3, 0x1f, RZ ;  /* 0x0000001f03037819 */ /* 0x000fc800000006ff */
[----:B------:R-:W1:Y:S02]  /*3ec0*/  SYNCS.PHASECHK.TRANS64.TRYWAIT P0, [UR7], R3 ;  /* 0x00000003ff0075a7 */ /* 0x000e640008001107 */
[----:B-1----:R-:W-:Y:S05]  /*3ed0*/  @!P0 BRA `(.L_x_77) ;  /* 0x0000003c00608947 */ /* 0x002fea0003800000 */
.L_x_161:
[----:B------:R-:W-:Y:S01]  /*3ee0*/  NOP ;  /* 0x0000000000007918 */ /* 0x000fe20000000000 */
[----:B-1----:R-:W1:Y:S01]  /*3ef0*/  LDS R0, [UR4+0x14] ;  /* 0x00001404ff007984 */ /* 0x002e620008000800 */
[----:B------:R-:W-:Y:S01]  /*3f00*/  ULOP3.LUT UR6, UR19, 0xffff, URZ, 0xc0, !UPT ;  /* 0x0000ffff13067892 */ /* 0x000fe2000f8ec0ff */
[----:B------:R-:W-:Y:S01]  /*3f10*/  UMOV UR8, 0xffff ;  /* 0x0000ffff00087882 */ /* 0x000fe20000000000 */
[----:B------:R-:W-:Y:S02]  /*3f20*/  UMOV UR5, 0x1 ;  /* 0x0000000100057882 */ /* 0x000fe40000000000 */
[----:B------:R-:W-:-:S04]  /*3f30*/  USHF.R.U32.HI UR6, URZ, 0x5, UR6 ;  /* 0x00000005ff067899 */ /* 0x000fc80008011606 */
[----:B------:R-:W-:Y:S02]  /*3f40*/  USHF.L.U32 UR8, UR8, UR6, URZ ;  /* 0x0000000608087299 */ /* 0x000fe400080006ff */
[----:B------:R-:W-:-:S04]  /*3f50*/  USHF.L.U32 UR5, UR5, UR6, URZ ;  /* 0x0000000605057299 */ /* 0x000fc800080006ff */
[----:B-1----:R-:W-:-:S04]  /*3f60*/  LOP3.LUT R0, R0, UR8, RZ, 0xc0, !PT ;  /* 0x0000000800007c12 */ /* 0x002fc8000f8ec0ff */
[----:B------:R-:W-:-:S13]  /*3f70*/  ISETP.NE.AND P0, PT, R0, UR8, PT ;  /* 0x0000000800007c0c */ /* 0x000fda000bf05270 */
[----:B------:R-:W-:Y:S05]  /*3f80*/  @P0 BRA `(.L_x_78) ;  /* 0x0000000000580947 */ /* 0x000fea0003800000 */
[----:B------:R-:W1:Y:S02]  /*3f90*/  LDS R0, [UR4+0x18] ;  /* 0x00001804ff007984 */ /* 0x000e640008000800 */
[----:B-1----:R-:W-:-:S04]  /*3fa0*/  LOP3.LUT R0, R0, UR5, RZ, 0xc0, !PT ;  /* 0x0000000500007c12 */ /* 0x002fc8000f8ec0ff */
[----:B------:R-:W-:-:S13]  /*3fb0*/  ISETP.NE.AND P0, PT, R0, UR5, PT ;  /* 0x0000000500007c0c */ /* 0x000fda000bf05270 */
[----:B------:R-:W-:Y:S05]  /*3fc0*/  @P0 BRA `(.L_x_79) ;  /* 0x00000000003c0947 */ /* 0x000fea0003800000 */
[----:B------:R-:W1:Y:S01]  /*3fd0*/  S2R R2, SR_LANEID ;  /* 0x0000000000027919 */ /* 0x000e620000000000 */
[----:B------:R-:W-:Y:S01]  /*3fe0*/  ULOP3.LUT UR8, URZ, UR8, URZ, 0x33, !UPT ;  /* 0x00000008ff087292 */ /* 0x000fe2000f8e33ff */
[----:B------:R-:W-:Y:S01]  /*3ff0*/  LOP3.LUT R4, RZ, UR5, RZ, 0x33, !PT ;  /* 0x00000005ff047c12 */ /* 0x000fe2000f8e33ff */
[----:B------:R-:W-:Y:S02]  /*4000*/  VOTEU.ANY UR7, UPT, PT ;  /* 0x0000000000077886 */ /* 0x000fe400038e0100 */
[----:B------:R-:W-:Y:S01]  /*4010*/  UFLO.U32 UR7, UR7 ;  /* 0x00000007000772bd */ /* 0x000fe200080e0000 */
[----:B------:R-:W2:Y:S01]  /*4020*/  REDUX UR5, R4 ;  /* 0x00000000040573c4 */ /* 0x000ea20000000000 */
[----:B------:R-:W-:-:S06]  /*4030*/  IMAD.U32 R0, RZ, RZ, UR8 ;  /* 0x00000008ff007e24 */ /* 0x000fcc000f8e00ff */
[----:B------:R3:W-:Y:S01]  /*4040*/  UTCATOMSWS.AND URZ, UR8 ;  /* 0x0000000800ff79e3 */ /* 0x0007e20008000000 */
[----:B------:R-:W4:Y:S01]  /*4050*/  REDUX UR6, R0 ;  /* 0x00000000000673c4 */ /* 0x000f220000000000 */
[----:B-1----:R-:W-:Y:S01]  /*4060*/  ISETP.EQ.U32.AND P0, PT, R2, UR7, PT ;  /* 0x0000000702007c0c */ /* 0x002fe2000bf02070 */
[----:B--2---:R-:W-:Y:S01]  /*4070*/  IMAD.U32 R2, RZ, RZ, UR5 ;  /* 0x00000005ff027e24 */ /* 0x004fe2000f8e00ff */
[----:B----4-:R-:W-:-:S11]  /*4080*/  MOV R3, UR6 ;  /* 0x0000000600037c02 */ /* 0x010fd60008000f00 */
[----:B------:R3:W-:Y:S04]  /*4090*/  @P0 ATOMS.AND RZ, [UR4+0x14], R3 ;  /* 0x00001403ffff098c */ /* 0x0007e8000a800004 */
[----:B------:R3:W-:Y:S01]  /*40a0*/  @P0 ATOMS.AND RZ, [UR4+0x18], R2 ;  /* 0x00001802ffff098c */ /* 0x0007e2000a800004 */
[----:B------:R-:W-:Y:S05]  /*40b0*/  BRA `(.L_x_80) ;  /* 0x0000000000147947 */ /* 0x000fea0003800000 */
.L_x_79:
[----:B------:R-:W-:Y:S02]  /*40c0*/  MOV R2, 0x40e0 ;  /* 0x000040e000027802 */ /* 0x000fe40000000f00 */
[----:B----45:R-:W-:Y:S05]  /*40d0*/  CALL.REL.NOINC `($__internal_0_$__cuda_sm10x_tcgen05_guardrail_trap_col_being_dealloced_not_returned_by_alloc) ;  /* 0x0000003c007c7944 */ /* 0x030fea0003c00000 */
[----:B------:R-:W-:Y:S05]  /*40e0*/  BRA `(.L_x_80) ;  /* 0x0000000000087947 */ /* 0x000fea0003800000 */
.L_x_78:
[----:B------:R-:W-:Y:S02]  /*40f0*/  MOV R2, 0x4110 ;  /* 0x0000411000027802 */ /* 0x000fe40000000f00 */
[----:B----45:R-:W-:Y:S05]  /*4100*/  CALL.REL.NOINC `($__internal_2_$__cuda_sm10x_tcgen05_guardrail_trap_unallocated_columns_being_dealloced) ;  /* 0x0000003c00887944 */ /* 0x030fea0003c00000 */
.L_x_80:
[----:B------:R-:W-:Y:S01]  /*4110*/  NOP ;  /* 0x0000000000007918 */ /* 0x000fe20000000000 */
[----:B---3--:R-:W-:Y:S05]  /*4120*/  EXIT ;  /* 0x000000000000794d */ /* 0x008fea0003800000 */
.L_x_62:
[----:B------:R-:W-:-:S09]  /*4130*/  UISETP.NE.OR UP2, UPT, UR8, 0x3, !UP2 ;  /* 0x000000030800788c */ /* 0x000fd2000d745670 */
[----:B------:R-:W-:Y:S05]  /*4140*/  BRA.U UP2, `(.L_x_81) ;  /* 0x0000000902c87547 */ /* 0x000fea000b800000 */
[----:B------:R-:W1:Y:S01]  /*4150*/  LDCU.64 UR6, c[0x0][0x888] ;  /* 0x00011100ff0677ac */ /* 0x000e620008000a00 */
[----:B------:R-:W2:Y:S01]  /*4160*/  LDC R0, c[0x0][0xb30] ;  /* 0x0002cc00ff007b82 */ /* 0x000ea20000000800 */
[----:B------:R-:W-:Y:S01]  /*4170*/  IMAD.MOV.U32 R30, RZ, RZ, 0x1 ;  /* 0x00000001ff1e7424 */ /* 0x000fe200078e00ff */
[----:B------:R-:W-:Y:S01]  /*4180*/  CS2R R28, SRZ ;  /* 0x00000000001c7805 */ /* 0x000fe2000001ff00 */
[----:B------:R-:W4:Y:S01]  /*4190*/  LDCU.64 UR4, c[0x0][0x890] ;  /* 0x00011200ff0477ac */ /* 0x000f220008000a00 */
[----:B------:R-:W-:Y:S01]  /*41a0*/  IMAD.MOV.U32 R25, RZ, RZ, 0x2000 ;  /* 0x00002000ff197424 */ /* 0x000fe200078e00ff */
[----:B------:R-:W-:-:S03]  /*41b0*/  UMOV UR8, 0x400 ;  /* 0x0000040000087882 */ /* 0x000fc60000000000 */
[----:B------:R-:W3:Y:S01]  /*41c0*/  LDC R19, c[0x0][0x370] ;  /* 0x0000dc00ff137b82 */ /* 0x000ee20000000800 */
[----:B------:R-:W-:-:S07]  /*41d0*/  UPLOP3.LUT UP1, UPT, UPT, UPT, UPT, 0x40, 0x4 ;  /* 0x000000000004789c */ /* 0x000fce0003f2e870 */
[----:B------:R-:W3:Y:S01]  /*41e0*/  LDC R2, c[0x0][0xb0c] ;  /* 0x0002c300ff027b82 */ /* 0x000ee20000000800 */
[----:B-1----:R-:W-:Y:S02]  /*41f0*/  UISETP.NE.U32.AND UP2, UPT, UR6, URZ, UPT ;  /* 0x000000ff0600728c */ /* 0x002fe4000bf45070 */
[----:B------:R-:W-:Y:S02]  /*4200*/  ULEA UR6, UR37, UR8, 0x18 ;  /* 0x0000000825067291 */ /* 0x000fe4000f8ec0ff */
[----:B------:R-:W-:Y:S02]  /*4210*/  UISETP.NE.AND.EX UP2, UPT, UR7, URZ, UPT, UP2 ;  /* 0x000000ff0700728c */ /* 0x000fe4000bf45320 */
[----:B------:R-:W-:Y:S01]  /*4220*/  UIADD3 UR7, UPT, UPT, UR6, 0x110, URZ ;  /* 0x0000011006077890 */ /* 0x000fe2000fffe0ff */
[----:B------:R-:W1:Y:S01]  /*4230*/  LDC R18, c[0x0][0xb20] ;  /* 0x0002c800ff127b82 */ /* 0x000e620000000800 */
[----:B----4-:R-:W-:Y:S01]  /*4240*/  UISETP.NE.U32.AND UP3, UPT, UR4, URZ, UPT ;  /* 0x000000ff0400728c */ /* 0x010fe2000bf65070 */
[----:B--2---:R-:W-:Y:S01]  /*4250*/  ISETP.NE.AND P1, PT, R0, 0x1, PT ;  /* 0x000000010000780c */ /* 0x004fe20003f25270 */
[----:B------:R-:W-:-:S02]  /*4260*/  UPRMT UR37, UR37, 0x654, UR7 ;  /* 0x0000065425257896 */ /* 0x000fc40008000007 */
[----:B------:R-:W-:-:S03]  /*4270*/  UISETP.NE.AND.EX UP3, UPT, UR5, URZ, UPT, UP3 ;  /* 0x000000ff0500728c */ /* 0x000fc6000bf65330 */
[----:B------:R-:W2:Y:S08]  /*4280*/  LDC.64 R32, c[0x0][0x348] ;  /* 0x0000d200ff207b82 */ /* 0x000eb00000000a00 */
[----:B------:R-:W4:Y:S08]  /*4290*/  LDC.64 R16, c[0x0][0xb10] ;  /* 0x0002c400ff107b82 */ /* 0x000f300000000a00 */
[----:B------:R-:W1:Y:S08]  /*42a0*/  LDC.64 R6, c[0x0][0xb18] ;  /* 0x0002c600ff067b82 */ /* 0x000e700000000a00 */
[----:B------:R-:W1:Y:S08]  /*42b0*/  LDC.64 R4, c[0x0][0xb28] ;  /* 0x0002ca00ff047b82 */ /* 0x000e700000000a00 */
[----:B---3--:R-:W1:Y:S02]  /*42c0*/  LDC R24, c[0x0][0x374] ;  /* 0x0000dd00ff187b82 */ /* 0x008e640000000800 */
.L_x_89:
[C---:B------:R-:W-:Y:S02]  /*42d0*/  LEA R0, R29.reuse, UR6, 0x3 ;  /* 0x000000061d007c11 */ /* 0x040fe4000f8e18ff */
[----:B------:R-:W-:Y:S02]  /*42e0*/  SHF.L.U32 R3, R28, 0x1f, RZ ;  /* 0x0000001f1c037819 */ /* 0x000fe400000006ff */
[----:B------:R-:W-:Y:S02]  /*42f0*/  LEA R20, R29, UR6, 0x4 ;  /* 0x000000061d147c11 */ /* 0x000fe4000f8e20ff */
[----:B---3--:R-:W3:Y:S02]  /*4300*/  SYNCS.PHASECHK.TRANS64.TRYWAIT P0, [R0+URZ+0x130], R3 ;  /* 0x00013003000075a7 */ /* 0x008ee400080011ff */
[----:B---3--:R-:W-:Y:S05]  /*4310*/  @!P0 BRA `(.L_x_82) ;  /* 0x0000003800688947 */ /* 0x008fea0003800000 */
.L_x_162:
[----:B------:R-:W-:Y:S01]  /*4320*/  ISETP.GE.AND P0, PT, R72, 0x1, PT ;  /* 0x000000014800780c */ /* 0x000fe20003f06270 */
[----:B------:R-:W1:Y:S01]  /*4330*/  LDS.128 R20, [R20+0x1c0] ;  /* 0x0001c00014147984 */ /* 0x000e620000000c00 */
[----:B------:R-:W-:Y:S01]  /*4340*/  ISETP.NE.U32.AND P4, PT, RZ, UR4, PT ;  /* 0x00000004ff007c0c */ /* 0x000fe2000bf85070 */
[----:B---3--:R-:W-:Y:S01]  /*4350*/  VIADD R0, R0, 0x140 ;  /* 0x0000014000007836 */ /* 0x008fe20000000000 */
[----:B------:R-:W-:Y:S02]  /*4360*/  SHF.L.U32 R26, R30, 0x1f, RZ ;  /* 0x0000001f1e1a7819 */ /* 0x000fe400000006ff */
[----:B------:R-:W-:Y:S02]  /*4370*/  ISETP.NE.AND.EX P4, PT, RZ, UR5, PT, P4 ;  /* 0x00000005ff007c0c */ /* 0x000fe4000bf85340 */
[----:B------:R-:W-:Y:S01]  /*4380*/  PRMT R0, RZ, 0x654, R0 ;  /* 0x00000654ff007816 */ /* 0x000fe20000000000 */
[----:B------:R-:W-:Y:S01]  /*4390*/  @!PT LDS RZ, [RZ] ;  /* 0x00000000fffff984 */ /* 0x000fe20000000800 */
[----:B------:R-:W-:Y:S01]  /*43a0*/  @!PT LDS RZ, [RZ] ;  /* 0x00000000fffff984 */ /* 0x000fe20000000800 */
[----:B------:R-:W-:Y:S01]  /*43b0*/  @!PT LDS RZ, [RZ] ;  /* 0x00000000fffff984 */ /* 0x000fe20000000800 */
[----:B------:R-:W-:Y:S01]  /*43c0*/  @!PT LDS RZ, [RZ] ;  /* 0x00000000fffff984 */ /* 0x000fe20000000800 */
[----:B------:R3:W-:Y:S06]  /*43d0*/  MEMBAR.ALL.CTA ;  /* 0x0000000000007992 */ /* 0x0007ec0000008000 */
[----:B---3--:R-:W3:Y:S02]  /*43e0*/  FENCE.VIEW.ASYNC.S ;  /* 0x00000000000073c6 */ /* 0x008ee40000000000 */
[----:B---3--:R3:W-:Y:S01]  /*43f0*/  SYNCS.ARRIVE.TRANS64.RED.A1T0 RZ, [R0+URZ], RZ ;  /* 0x000000ff00ff79a7 */ /* 0x0087e200081004ff */
[----:B-1----:R-:W-:Y:S11]  /*4400*/  LOP3.LUT P3, RZ, R22, 0x1, RZ, 0xc0, !PT ;  /* 0x0000000116ff7812 */ /* 0x002ff6000786c0ff */
[----:B------:R-:W-:Y:S02]  /*4410*/  @!UPT UIADD3 URZ, UPT, UPT, URZ, URZ, URZ ;  /* 0x000000fffffff290 */ /* 0x000fe4000fffe0ff */
[----:B------:R-:W-:Y:S02]  /*4420*/  @P3 MOV R13, R20 ;  /* 0x00000014000d3202 */ /* 0x000fe40000000f00 */
[----:B------:R-:W-:Y:S01]  /*4430*/  @P3 LOP3.LUT R8, R21, 0xffff, RZ, 0xc0, !PT ;  /* 0x0000ffff15083812 */ /* 0x000fe200078ec0ff */
[----:B---3--:R-:W-:Y:S06]  /*4440*/  @!P0 BRA `(.L_x_83) ;  /* 0x0000000000a48947 */ /* 0x008fec0003800000 */
[----:B------:R-:W-:Y:S01]  /*4450*/  IMAD.HI.U32 R31, R24, R7, RZ ;  /* 0x00000007181f7227 */ /* 0x000fe200078e00ff */
[----:B------:R-:W-:Y:S02]  /*4460*/  ISETP.NE.AND P0, PT, R6, 0x1, PT ;  /* 0x000000010600780c */ /* 0x000fe40003f05270 */
[----:B------:R-:W-:Y:S01]  /*4470*/  ISETP.NE.AND P2, PT, R72, 0x1, PT ;  /* 0x000000014800780c */ /* 0x000fe20003f45270 */
[----:B----4-:R-:W-:Y:S01]  /*4480*/  IMAD.HI.U32 R34, R19, R16, RZ ;  /* 0x0000001013227227 */ /* 0x010fe200078e00ff */
[----:B------:R-:W-:Y:S02]  /*4490*/  SHF.R.U32.HI R31, RZ, R18, R31 ;  /* 0x00000012ff1f7219 */ /* 0x000fe4000001161f */
[----:B------:R-:W-:Y:S01]  /*44a0*/  ISETP.NE.AND P5, PT, R2, 0x1, PT ;  /* 0x000000010200780c */ /* 0x000fe20003fa5270 */
[----:B------:R-:W-:Y:S01]  /*44b0*/  IMAD.HI.U32 R36, R13, R16, RZ ;  /* 0x000000100d247227 */ /* 0x000fe200078e00ff */
[----:B------:R-:W-:Y:S02]  /*44c0*/  SHF.R.U32.HI R34, RZ, R17, R34 ;  /* 0x00000011ff227219 */ /* 0x000fe40000011622 */
[----:B------:R-:W-:Y:S01]  /*44d0*/  SEL R3, R24, R31, !P0 ;  /* 0x0000001f18037207 */ /* 0x000fe20004000000 */
[C---:B------:R-:W-:Y:S01]  /*44e0*/  IMAD.HI.U32 R31, R8.reuse, R7, RZ ;  /* 0x00000007081f7227 */ /* 0x040fe200078e00ff */
[----:B------:R-:W-:Y:S02]  /*44f0*/  SEL R11, R19, R34, !P5 ;  /* 0x00000022130b7207 */ /* 0x000fe40006800000 */
[----:B------:R-:W-:Y:S01]  /*4500*/  SHF.R.U32.HI R36, RZ, R17, R36 ;  /* 0x00000011ff247219 */ /* 0x000fe20000011624 */
[----:B------:R-:W-:Y:S01]  /*4510*/  IMAD.HI.U32 R38, R3, R4, RZ ;  /* 0x0000000403267227 */ /* 0x000fe200078e00ff */
[----:B------:R-:W-:Y:S03]  /*4520*/  SHF.R.U32.HI R31, RZ, R18, R31 ;  /* 0x00000012ff1f7219 */ /* 0x000fe6000001161f */
[----:B------:R-:W-:Y:S01]  /*4530*/  IMAD.HI.U32 R34, R11, R4, RZ ;  /* 0x000000040b227227 */ /* 0x000fe200078e00ff */
[----:B------:R-:W-:Y:S02]  /*4540*/  @P2 SHF.R.U32.HI R3, RZ, R5, R38 ;  /* 0x00000005ff032219 */ /* 0x000fe40000011626 */
[----:B------:R-:W-:Y:S02]  /*4550*/  SEL R9, R8, R31, !P0 ;  /* 0x0000001f08097207 */ /* 0x000fe40004000000 */
[----:B------:R-:W-:Y:S01]  /*4560*/  @P2 SHF.R.U32.HI R11, RZ, R5, R34 ;  /* 0x00000005ff0b2219 */ /* 0x000fe20000011622 */
[C---:B------:R-:W-:Y:S01]  /*4570*/  IMAD R10, R72.reuse, R3, RZ ;  /* 0x00000003480a7224 */ /* 0x040fe200078e02ff */
[----:B------:R-:W-:Y:S01]  /*4580*/  SEL R3, R13, R36, !P5 ;  /* 0x000000240d037207 */ /* 0x000fe20006800000 */
[C---:B------:R-:W-:Y:S03]  /*4590*/  IMAD.HI.U32 R14, R9.reuse, R4, RZ ;  /* 0x00000004090e7227 */ /* 0x040fe600078e00ff */
[----:B------:R-:W-:Y:S01]  /*45a0*/  ISETP.GE.AND P0, PT, R9, R10, PT ;  /* 0x0000000a0900720c */ /* 0x000fe20003f06270 */
[C---:B------:R-:W-:Y:S01]  /*45b0*/  IMAD R12, R72.reuse, R11, RZ ;  /* 0x0000000b480c7224 */ /* 0x040fe200078e02ff */
[-C--:B------:R-:W-:Y:S04]  /*45c0*/  SHF.R.U32.HI R14, RZ, R5.reuse, R14 ;  /* 0x00000005ff0e7219 */ /* 0x080fe8000001160e */
[----:B------:R-:W-:Y:S02]  /*45d0*/  ISETP.GE.OR P0, PT, R3, R12, P0 ;  /* 0x0000000c0300720c */ /* 0x000fe40000706670 */
[----:B------:R-:W-:Y:S05]  /*45e0*/  SEL R15, R9, R14, !P2 ;  /* 0x0000000e090f7207 */ /* 0x000fea0005000000 */
[----:B------:R-:W-:Y:S04]  /*45f0*/  IMAD.MOV R14, RZ, RZ, -R15 ;  /* 0x000000ffff0e7224 */ /* 0x000fe800078e0a0f */
[----:B------:R-:W-:Y:S02]  /*4600*/  IMAD R14, R72, R14, R9 ;  /* 0x0000000e480e7224 */ /* 0x000fe400078e0209 */
[C---:B------:R-:W-:Y:S05]  /*4610*/  @!P0 IMAD.HI.U32 R10, R3.reuse, R4, RZ ;  /* 0x00000004030a8227 */ /* 0x040fea00078e00ff */
[----:B------:R-:W-:Y:S04]  /*4620*/  @!P0 SHF.R.U32.HI R10, RZ, R5, R10 ;  /* 0x00000005ff0a8219 */ /* 0x000fe8000001160a */
[----:B------:R-:W-:Y:S01]  /*4630*/  @!P0 SEL R0, R3, R10, !P2 ;  /* 0x0000000a03008207 */ /* 0x000fe20005000000 */
[----:B------:R-:W-:Y:S03]  /*4640*/  IMAD.MOV R10, RZ, RZ, -R3 ;  /* 0x000000ffff0a7224 */ /* 0x000fe600078e0a03 */
[----:B------:R-:W-:Y:S01]  /*4650*/  @!P0 IADD3 R15, PT, PT, R15, -R0, RZ ;  /* 0x800000000f0f8210 */ /* 0x000fe20007ffe0ff */
[----:B------:R-:W-:Y:S01]  /*4660*/  @!P0 IMAD R0, R11, R14, R0 ;  /* 0x0000000e0b008224 */ /* 0x000fe200078e0200 */
[----:B------:R-:W-:Y:S01]  /*4670*/  IADD3 R11, PT, PT, -R9, RZ, RZ ;  /* 0x000000ff090b7210 */ /* 0x000fe20007ffe1ff */
[----:B------:R-:W-:Y:S02]  /*4680*/  IMAD R13, R2, R10, R13 ;  /* 0x0000000a020d7224 */ /* 0x000fe400078e020d */
[----:B------:R-:W-:Y:S02]  /*4690*/  @!P0 IMAD R9, R15, R72, R3 ;  /* 0x000000480f098224 */ /* 0x000fe400078e0203 */
[----:B------:R-:W-:Y:S02]  /*46a0*/  @!P0 IMAD.MOV.U32 R3, RZ, RZ, R0 ;  /* 0x000000ffff038224 */ /* 0x000fe400078e0000 */
[----:B------:R-:W-:Y:S02]  /*46b0*/  IMAD R8, R6, R11, R8 ;  /* 0x0000000b06087224 */ /* 0x000fe400078e0208 */
[----:B------:R-:W-:Y:S02]  /*46c0*/  IMAD R13, R3, R2, R13 ;  /* 0x00000002030d7224 */ /* 0x000fe400078e020d */
[----:B------:R-:W-:Y:S02]  /*46d0*/  IMAD R8, R9, R6, R8 ;  /* 0x0000000609087224 */ /* 0x000fe400078e0208 */
.L_x_83:
[----:B------:R-:W-:Y:S05]  /*46e0*/  BRA.U UP1, `(.L_x_84) ;  /* 0x0000000101107547 */ /* 0x000fea000b800000 */
[----:B------:R-:W-:Y:S04]  /*46f0*/  MOV R0, UR13 ;  /* 0x0000000d00007c02 */ /* 0x000fe80008000f00 */
[----:B------:R-:W-:Y:S04]  /*4700*/  SHF.L.U32 R3, R0, 0x1f, RZ ;  /* 0x0000001f00037819 */ /* 0x000fe800000006ff */
[----:B------:R-:W1:Y:S02]  /*4710*/  SYNCS.PHASECHK.TRANS64.TRYWAIT P0, [UR6+0x128], R3 ;  /* 0x00012803ff0075a7 */ /* 0x000e640008001106 */
[----:B-1----:R-:W-:Y:S05]  /*4720*/  @!P0 BRA `(.L_x_85) ;  /* 0x0000003400788947 */ /* 0x002fea0003800000 */
.L_x_84:
[----:B------:R-:W-:Y:S05]  /*4730*/  BRA.U !UP3, `(.L_x_86) ;  /* 0x000000010b347547 */ /* 0x000fea000b800000 */
[----:B------:R-:W-:Y:S01]  /*4740*/  UPLOP3.LUT UP0, UPT, UPT, UPT, UP2, 0x80, 0x8 ;  /* 0x000000000008789c */ /* 0x000fe20003f0f020 */
[----:B-1----:R-:W-:Y:S02]  /*4750*/  HFMA2 R0, -RZ, RZ, 0, 5.9604644775390625e-08 ;  /* 0x00000001ff007431 */ /* 0x002fe400000001ff */
[----:B------:R-:W-:Y:S03]  /*4760*/  IMAD.MOV.U32 R164, RZ, RZ, 0x1 ;  /* 0x00000001ffa47424 */ /* 0x000fe600078e00ff */
[----:B------:R-:W-:Y:S05]  /*4770*/  PLOP3.LUT P0, PT, PT, PT, UP0, 0x80, 0x8 ;  /* 0x000000000008781c */ /* 0x000fea0003f0f008 */
[----:B------:R-:W1:Y:S01]  /*4780*/  @UP0 LDCU.64 UR8, c[0x0][0x888] ;  /* 0x00011100ff0807ac */ /* 0x000e620008000a00 */
[----:B------:R-:W-:Y:S07]  /*4790*/  @UP0 UIMAD UR7, UR36, UR4, URZ ;  /* 0x00000004240702a4 */ /* 0x000fee000f8e02ff */
[----:B------:R-:W-:Y:S01]  /*47a0*/  @!P0 PRMT R164, R0, 0x7610, R164 ;  /* 0x0000761000a48816 */ /* 0x000fe200000000a4 */
[----:B-1----:R-:W-:Y:S03]  /*47b0*/  @UP0 UIMAD.WIDE UR8, UR7, 0x4, UR8 ;  /* 0x00000004070808a5 */ /* 0x002fe6000f8e0208 */
[----:B------:R-:W1:Y:S03]  /*47c0*/  @!UP0 LDCU UR7, c[0x0][0x880] ;  /* 0x00011000ff0787ac */ /* 0x000e660008000800 */
[----:B------:R-:W-:Y:S01]  /*47d0*/  IMAD.U32 R10, RZ, RZ, UR8 ;  /* 0x00000008ff0a7e24 */ /* 0x000fe2000f8e00ff */
[----:B------:R-:W-:Y:S05]  /*47e0*/  MOV R11, UR9 ;  /* 0x00000009000b7c02 */ /* 0x000fea0008000f00 */
[----:B-----5:R3:W5:Y:S02]  /*47f0*/  @P0 LDG.E R81, desc[UR40][R10.64] ;  /* 0x000000280a510981 */ /* 0x020764000c1e1900 */
[----:B-1-3--:R-:W-:Y:S07]  /*4800*/  @!P0 IMAD.U32 R81, RZ, RZ, UR7 ;  /* 0x00000007ff518e24 */ /* 0x00afee000f8e00ff */
.L_x_86:
[----:B-----5:R-:W-:Y:S01]  /*4810*/  @!P4 FSETP.EQ.AND P5, PT, R81, RZ, PT ;  /* 0x000000ff5100c20b */ /* 0x020fe20003fa2000 */
[----:B------:R-:W-:Y:S01]  /*4820*/  @!UPT UIADD3 URZ, UPT, UPT, URZ, URZ, URZ ;  /* 0x000000fffffff290 */ /* 0x000fe2000fffe0ff */
[----:B------:R-:W-:Y:S11]  /*4830*/  @!P4 BRA `(.L_x_87) ;  /* 0x000000000014c947 */ /* 0x000ff60003800000 */
[----:B------:R-:W-:Y:S02]  /*4840*/  LOP3.LUT P0, RZ, R164, 0xff, RZ, 0xc0, !PT ;  /* 0x000000ffa4ff7812 */ /* 0x000fe4000780c0ff */
[----:B------:R-:W-:Y:S04]  /*4850*/  PLOP3.LUT P5, PT, PT, PT, UP0, 0x80, 0x8 ;  /* 0x000000000008781c */ /* 0x000fe80003faf008 */
[----:B------:R-:W-:Y:S07]  /*4860*/  PLOP3.LUT P5, PT, P5, PT, PT, 0x8, 0x80 ;  /* 0x000000000080781c */ /* 0x000fee0002fae170 */
[----:B------:R-:W-:Y:S11]  /*4870*/  @P0 FSETP.EQ.AND P5, PT, R81, RZ, PT ;  /* 0x000000ff5100020b */ /* 0x000ff60003fa2000 */
[----:B------:R-:W-:Y:S02]  /*4880*/  @!UPT UIADD3 URZ, UPT, UPT, URZ, URZ, URZ ;  /* 0x000000fffffff290 */ /* 0x000fe4000fffe0ff */
.L_x_87:
[----:B------:R-:W3:Y:S01]  /*4890*/  SYNCS.PHASECHK.TRANS64.TRYWAIT P4, [UR6+0x118], R26 ;  /* 0x0001181aff0075a7 */ /* 0x000ee20008081106 */
[----:B------:R-:W-:Y:S01]  /*48a0*/  @P3 SHF.R.U32.HI R27, RZ, 0x10, R21 ;  /* 0x00000010ff1b3819 */ /* 0x000fe20000011615 */
[----:B------:R-:W-:Y:S01]  /*48b0*/  VIADD R29, R29, 0x1 ;  /* 0x000000011d1d7836 */ /* 0x000fe20000000000 */
[----:B------:R-:W5:Y:S08]  /*48c0*/  LDC.64 R14, c[0x0][0xb10] ;  /* 0x0002c400ff0e7b82 */ /* 0x000f700000000a00 */
[----:B------:R-:W2:Y:S08]  /*48d0*/  LDC.64 R10, c[0x0][0xb18] ;  /* 0x0002c600ff0a7b82 */ /* 0x000eb00000000a00 */
[----:B-1----:R-:W1:Y:S08]  /*48e0*/  @!P1 LDC R0, c[0x0][0xb20] ;  /* 0x0002c800ff009b82 */ /* 0x002e700000000800 */
[----:B------:R-:W4:Y:S01]  /*48f0*/  @!P1 LDC R3, c[0x0][0xb0c] ;  /* 0x0002c300ff039b82 */ /* 0x000f220000000800 */
[----:B-----5:R-:W-:Y:S05]  /*4900*/  @!P1 IMAD.HI.U32 R14, R13, R14, RZ ;  /* 0x0000000e0d0e9227 */ /* 0x020fea00078e00ff */
[----:B------:R-:W-:Y:S01]  /*4910*/  @!P1 SHF.R.U32.HI R14, RZ, R15, R14 ;  /* 0x0000000fff0e9219 */ /* 0x000fe2000001160e */
[----:B--2---:R-:W-:Y:S01]  /*4920*/  @!P1 IMAD.HI.U32 R11, R8, R11, RZ ;  /* 0x0000000b080b9227 */ /* 0x004fe200078e00ff */
[----:B------:R-:W-:Y:S04]  /*4930*/  @!P1 ISETP.NE.AND P0, PT, R10, 0x1, PT ;  /* 0x000000010a00980c */ /* 0x000fe80003f05270 */
[----:B-1----:R-:W-:Y:S02]  /*4940*/  @!P1 SHF.R.U32.HI R9, RZ, R0, R11 ;  /* 0x00000000ff099219 */ /* 0x002fe4000001160b */
[----:B----4-:R-:W-:Y:S02]  /*4950*/  @!P1 ISETP.NE.AND P2, PT, R3, 0x1, PT ;  /* 0x000000010300980c */ /* 0x010fe40003f45270 */
[----:B------:R-:W-:Y:S02]  /*4960*/  @!P1 SEL R9, R8, R9, !P0 ;  /* 0x0000000908099207 */ /* 0x000fe40004000000 */
[----:B------:R-:W-:Y:S02]  /*4970*/  ELECT P0, URZ, PT ;  /* 0x0000000000ff782f */ /* 0x000fe40003800000 */
[----:B------:R-:W-:Y:S05]  /*4980*/  @!P1 SEL R14, R13, R14, !P2 ;  /* 0x0000000e0d0e9207 */ /* 0x000fea0005000000 */
[----:B------:R-:W-:Y:S02]  /*4990*/  @!P1 IMAD.IADD R0, R9, 0x1, -R14 ;  /* 0x0000000109009824 */ /* 0x000fe400078e0a0e */
[----:B------:R-:W-:Y:S02]  /*49a0*/  @!P1 IMAD.IADD R9, R14, 0x1, -R9 ;  /* 0x000000010e099824 */ /* 0x000fe400078e0a09 */
[----:B------:R-:W-:Y:S02]  /*49b0*/  @!P1 IMAD R13, R0, R3, R13 ;  /* 0x00000003000d9224 */ /* 0x000fe400078e020d */
[----:B------:R-:W-:Y:S01]  /*49c0*/  @!P1 IMAD R8, R9, R10, R8 ;  /* 0x0000000a09089224 */ /* 0x000fe200078e0208 */
[----:B---3--:R-:W-:Y:S06]  /*49d0*/  @!P4 BRA `(.L_x_88) ;  /* 0x0000003000e4c947 */ /* 0x008fec0003800000 */
.L_x_165:
[----:B------:R-:W-:Y:S01]  /*49e0*/  PLOP3.LUT P5, PT, P5, P0, PT, 0xf2, 0x2f ;  /* 0x00000000002f781c */ /* 0x000fe20002fa1e72 */
[----:B------:R-:W-:Y:S01]  /*49f0*/  UMOV UR14, 0x0 ;  /* 0x00000000000e7882 */ /* 0x000fe20000000000 */
[----:B------:R-:W-:Y:S01]  /*4a00*/  LOP3.LUT R30, R30, 0x1, RZ, 0x3c, !PT ;  /* 0x000000011e1e7812 */ /* 0x000fe200078e3cff */
[----:B------:R-:W-:Y:S01]  /*4a10*/  UMOV UR15, 0x10000000 ;  /* 0x10000000000f7882 */ /* 0x000fe20000000000 */
[----:B------:R-:W-:Y:S01]  /*4a20*/  UMOV UR12, UR36 ;  /* 0x00000024000c7c82 */ /* 0x000fe20008000000 */
[----:B------:R-:W-:Y:S08]  /*4a30*/  @P3 R2UR UR36, R27 ;  /* 0x000000001b2432ca */ /* 0x000ff000000e0000 */
[----:B-1----:R-:W-:Y:S01]  /*4a40*/  @!P5 IADD3 R3, P0, PT, R32, 0x580, RZ ;  /* 0x000005802003d810 */ /* 0x002fe20007f1e0ff */
[----:B------:R-:W-:Y:S01]  /*4a50*/  @!P5 IMAD.SHL.U32 R155, R155, 0x40, RZ ;  /* 0x000000409b9bd824 */ /* 0x000fe200078e00ff */
[----:B------:R-:W-:Y:S01]  /*4a60*/  VOTEU.ALL UP1, P5 ;  /* 0x0000000000ff7886 */ /* 0x000fe20002820000 */
[----:B------:R-:W-:Y:S01]  /*4a70*/  @!P5 IMAD.SHL.U32 R165, R165, 0x80, RZ ;  /* 0x00000080a5a5d824 */ /* 0x000fe200078e00ff */
[----:B------:R-:W-:Y:S01]  /*4a80*/  @!P5 R2UR UR8, R3 ;  /* 0x000000000308d2ca */ /* 0x000fe200000e0000 */
[----:B------:R-:W-:Y:S01]  /*4a90*/  @!P5 IMAD.X R0, RZ, RZ, R33, P0 ;  /* 0x000000ffff00d224 */ /* 0x000fe200000e0621 */
[----:B------:R-:W-:Y:S01]  /*4aa0*/  @!P5 R2UR UR10, R155 ;  /* 0x000000009b0ad2ca */ /* 0x000fe200000e0000 */
[----:B------:R-:W-:Y:S01]  /*4ab0*/  @!UP1 UIADD3 UR9, UPT, UPT, UR6, 0x110, URZ ;  /* 0x0000011006099890 */ /* 0x000fe2000fffe0ff */
[----:B------:R-:W-:Y:S01]  /*4ac0*/  @!P5 R2UR UR11, R165 ;  /* 0x00000000a50bd2ca */ /* 0x000fe200000e0000 */
[----:B------:R-:W-:Y:S01]  /*4ad0*/  IMAD.IADD R155, R8, 0x1, R143 ;  /* 0x00000001089b7824 */ /* 0x000fe200078e028f */
[----:B------:R-:W-:Y:S01]  /*4ae0*/  @!P5 R2UR UR7, R0 ;  /* 0x000000000007d2ca */ /* 0x000fe200000e0000 */
[----:B------:R-:W-:Y:S01]  /*4af0*/  IMAD.IADD R165, R13, 0x1, R154 ;  /* 0x000000010da57824 */ /* 0x000fe200078e029a */
[C---:B------:R-:W-:Y:S04]  /*4b00*/  ISETP.NE.AND P0, PT, R29.reuse, 0x2, PT ;  /* 0x000000021d00780c */ /* 0x040fe80003f05270 */
[----:B------:R-:W-:Y:S01]  /*4b10*/  SEL R3, RZ, 0x1, P0 ;  /* 0x00000001ff037807 */ /* 0x000fe20000000000 */
[----:B------:R-:W-:Y:S01]  /*4b20*/  IMAD.U32 R10, RZ, RZ, UR8 ;  /* 0x00000008ff0a7e24 */ /* 0x000fe2000f8e00ff */
[----:B------:R-:W-:Y:S01]  /*4b30*/  @!UP1 UIADD3 UR8, UPT, UPT, UR6, 0x200, URZ ;  /* 0x0000020006089890 */ /* 0x000fe2000fffe0ff */
[----:B------:R-:W-:Y:S01]  /*4b40*/  SEL R29, R29, RZ, P0 ;  /* 0x000000ff1d1d7207 */ /* 0x000fe20000000000 */
[----:B------:R-:W-:Y:S01]  /*4b50*/  VOTEU.ALL UP1, P5 ;  /* 0x0000000000ff7886 */ /* 0x000fe20002820000 */
[----:B------:R-:W-:Y:S02]  /*4b60*/  LOP3.LUT R28, R28, R3, RZ, 0x3c, !PT ;  /* 0x000000031c1c7212 */ /* 0x000fe400078e3cff */
[----:B------:R-:W-:Y:S01]  /*4b70*/  IMAD.U32 R11, RZ, RZ, UR7 ;  /* 0x00000007ff0b7e24 */ /* 0x000fe2000f8e00ff */
[----:B------:R-:W-:Y:S04]  /*4b80*/  @!P5 R2UR UR16, R10 ;  /* 0x000000000a10d2ca */ /* 0x000fe800000e0000 */
[----:B------:R-:W-:Y:S11]  /*4b90*/  @!P5 R2UR UR17, R11 ;  /* 0x000000000b11d2ca */ /* 0x000ff600000e0000 */
[----:B------:R-:W-:Y:S02]  /*4ba0*/  @!UPT UIADD3 URZ, UPT, UPT, URZ, URZ, URZ ;  /* 0x000000fffffff290 */ /* 0x000fe4000fffe0ff */
[----:B------:R3:W-:Y:S01]  /*4bb0*/  @!UP1 UTMALDG.3D [UR8], [UR16], desc[UR14] ;  /* 0x00000e08100095b4 */ /* 0x0007e20008011000 */
[----:B------:R3:W-:Y:S01]  /*4bc0*/  @!P5 SYNCS.ARRIVE.TRANS64.RED.A0TR RZ, [UR6+0x110], R25 ;  /* 0x00011019ffffd9a7 */ /* 0x0007e20008300406 */
[----:B------:R-:W-:Y:S01]  /*4bd0*/  UPLOP3.LUT UP1, UPT, UPT, UPT, UPT, 0x80, 0x8 ;  /* 0x000000000008789c */ /* 0x000fe20003f2f070 */
[----:B------:R-:W-:Y:S01]  /*4be0*/  SYNCS.ARRIVE.TRANS64.RED.A1T0 RZ, [UR37], RZ ;  /* 0x000000ffffff79a7 */ /* 0x000fe20008100425 */
[----:B------:R-:W-:Y:S09]  /*4bf0*/  @P3 BRA `(.L_x_89) ;  /* 0xfffffff400b43947 */ /* 0x000ff2000383ffff */
[----:B------:R-:W-:Y:S07]  /*4c00*/  MOV R0, UR6 ;  /* 0x0000000600007c02 */ /* 0x000fee0008000f00 */
.L_x_90:
[----:B-1----:R-:W-:-:S04]  /*4c10*/  SHF.L.U32 R3, R30, 0x1f, RZ ;  /* 0x0000001f1e037819 */ /* 0x002fc800000006ff */
[----:B------:R1:W2:Y:S03]  /*4c20*/  SYNCS.PHASECHK.TRANS64.TRYWAIT P0, [R0+URZ+0x118], R3 ;  /* 0x00011803000075a7 */ /* 0x0002a600080011ff */
[----:B--2---:R-:W-:Y:S05]  /*4c30*/  @!P0 NANOSLEEP.SYNCS 0x989680 ;  /* 0x009896800000895d */ /* 0x004fea0003900000 */
[----:B------:R-:W2:Y:S02]  /*4c40*/  @!P0 SYNCS.PHASECHK.TRANS64 P0, [R0+URZ+0x118], R3 ;  /* 0x00011803000085a7 */ /* 0x000ea400080010ff */
[----:B--23--:R-:W-:Y:S05]  /*4c50*/  @P0 EXIT ;  /* 0x000000000000094d */ /* 0x00cfea0003800000 */
[----:B------:R-:W-:Y:S05]  /*4c60*/  BRA `(.L_x_90) ;  /* 0xfffffffc00e87947 */ /* 0x000fea000383ffff */
.L_x_81:
[----:B------:R-:W-:-:S06]  /*4c70*/  UISETP.GE.AND UP1, UPT, UR8, 0x4, UPT ;  /* 0x000000040800788c */ /* 0x000fcc000bf26270 */
[----:B------:R-:W-:-:S13]  /*4c80*/  PLOP3.LUT P0, PT, PT, PT, UP1, 0x80, 0x8 ;  /* 0x000000000008781c */ /* 0x000fda0003f0f018 */
[----:B------:R-:W-:Y:S05]  /*4c90*/  @!P0 EXIT ;  /* 0x000000000000894d */ /* 0x000fea0003800000 */
[----:B------:R-:W-:Y:S01]  /*4ca0*/  BAR.SYNC.DEFER_BLOCKING 0x6, 0xa0 ;  /* 0x0182800000007b1d */ /* 0x000fe20000010000 */
[C---:B------:R-:W-:Y:S02]  /*4cb0*/  IMAD.SHL.U32 R3, R166.reuse, 0x40, RZ ;  /* 0x00000040a6037824 */ /* 0x040fe400078e00ff */
[----:B------:R-:W-:Y:S02]  /*4cc0*/  HFMA2 R76, -RZ, RZ, 0, 0 ;  /* 0x00000000ff4c7431 */ /* 0x000fe400000001ff */
[C---:B------:R-:W-:Y:S01]  /*4cd0*/  IMAD.SHL.U32 R168, R166.reuse, 0x8, RZ ;  /* 0x00000008a6a87824 */ /* 0x040fe200078e00ff */
[----:B------:R-:W-:Y:S01]  /*4ce0*/  CS2R R174, SRZ ;  /* 0x0000000000ae7805 */ /* 0x000fe2000001ff00 */
[----:B------:R-:W-:Y:S01]  /*4cf0*/  IMAD.U32 R79, R166, 0x10000, RZ ;  /* 0x00010000a64f7824 */ /* 0x000fe200078e00ff */
[----:B------:R-:W-:Y:S01]  /*4d00*/  UMOV UR43, 0x400 ;  /* 0x00000400002b7882 */ /* 0x000fe20000000000 */
[----:B------:R-:W-:Y:S01]  /*4d10*/  LOP3.LUT R5, R3, 0x180, RZ, 0xc0, !PT ;  /* 0x0000018003057812 */ /* 0x000fe200078ec0ff */
[----:B------:R-:W-:Y:S01]  /*4d20*/  ULEA UR43, UR37, UR43, 0x18 ;  /* 0x0000002b252b7291 */ /* 0x000fe2000f8ec0ff */
[----:B------:R-:W1:Y:S01]  /*4d30*/  LDC R167, c[0x0][0x370] ;  /* 0x0000dc00ffa77b82 */ /* 0x000e620000000800 */
[----:B------:R-:W-:Y:S01]  /*4d40*/  LOP3.LUT R79, R79, 0x600000, RZ, 0xc0, !PT ;  /* 0x006000004f4f7812 */ /* 0x000fe200078ec0ff */
[----:B------:R-:W-:Y:S01]  /*4d50*/  IMAD.MOV.U32 R181, RZ, RZ, RZ ;  /* 0x000000ffffb57224 */ /* 0x000fe200078e00ff */
[----:B------:R-:W-:Y:S01]  /*4d60*/  LOP3.LUT R168, R5, 0x30, R168, 0xf8, !PT ;  /* 0x0000003005a87812 */ /* 0x000fe200078ef8a8 */
[----:B------:R-:W-:Y:S01]  /*4d70*/  UIADD3 UR4, UPT, UPT, UR43, 0x2200, URZ ;  /* 0x000022002b047890 */ /* 0x000fe2000fffe0ff */
[----:B------:R-:W-:Y:S01]  /*4d80*/  IMAD.MOV.U32 R173, RZ, RZ, RZ ;  /* 0x000000ffffad7224 */ /* 0x000fe200078e00ff */
[----:B------:R-:W2:Y:S01]  /*4d90*/  LDCU.64 UR46, c[0x0][0x348] ;  /* 0x00006900ff2e77ac */ /* 0x000ea20008000a00 */
[----:B------:R-:W-:Y:S01]  /*4da0*/  LOP3.LUT R168, R168, 0x1e40, R3, 0xf8, !PT ;  /* 0x00001e40a8a87812 */ /* 0x000fe200078ef803 */
[----:B------:R-:W4:Y:S01]  /*4db0*/  LDC R74, c[0x0][0xb0c] ;  /* 0x0002c300ff4a7b82 */ /* 0x000f220000000800 */
[----:B------:R-:W-:Y:S01]  /*4dc0*/  IMAD.SHL.U32 R3, R166, 0x10, RZ ;  /* 0x00000010a6037824 */ /* 0x000fe200078e00ff */
[----:B------:R-:W-:Y:S01]  /*4dd0*/  MOV R179, UR4 ;  /* 0x0000000400b37c02 */ /* 0x000fe20008000f00 */
[----:B------:R-:W1:Y:S03]  /*4de0*/  LDCU.64 UR38, c[0x0][0x888] ;  /* 0x00011100ff2677ac */ /* 0x000e660008000a00 */
[C---:B------:R-:W-:Y:S01]  /*4df0*/  LOP3.LUT R5, R3.reuse, 0x20, RZ, 0xc0, !PT ;  /* 0x0000002003057812 */ /* 0x040fe200078ec0ff */
[----:B------:R-:W3:Y:S01]  /*4e00*/  LDS R0, [UR43+0x1e0] ;  /* 0x0001e02bff007984 */ /* 0x000ee20008000800 */
[----:B------:R-:W1:Y:S01]  /*4e10*/  LDC R170, c[0x0][0xb20] ;  /* 0x0002c800ffaa7b82 */ /* 0x000e620000000800 */
[----:B------:R-:W-:Y:S01]  /*4e20*/  LOP3.LUT R3, R3, 0x40, RZ, 0xc0, !PT ;  /* 0x0000004003037812 */ /* 0x000fe200078ec0ff */
[----:B------:R-:W-:-:S06]  /*4e30*/  UIADD3 UR42, UPT, UPT, UR43, 0x200, URZ ;  /* 0x000002002b2a7890 */ /* 0x000fcc000fffe0ff */
[----:B------:R-:W1:Y:S08]  /*4e40*/  LDC R73, c[0x0][0xb30] ;  /* 0x0002cc00ff497b82 */ /* 0x000e700000000800 */
[----:B------:R-:W1:Y:S08]  /*4e50*/  LDC.64 R152, c[0x0][0xb10] ;  /* 0x0002c400ff987b82 */ /* 0x000e700000000a00 */
[----:B------:R-:W1:Y:S08]  /*4e60*/  LDC.64 R70, c[0x0][0xb18] ;  /* 0x0002c600ff467b82 */ /* 0x000e700000000a00 */
[----:B------:R-:W1:Y:S01]  /*4e70*/  LDC.64 R148, c[0x0][0x888] ;  /* 0x00022200ff947b82 */ /* 0x000e620000000a00 */
[----:B---3--:R-:W-:-:S07]  /*4e80*/  IMAD.IADD R79, R0, 0x1, R79 ;  /* 0x00000001004f7824 */ /* 0x008fce00078e024f */
[----:B------:R-:W3:Y:S01]  /*4e90*/  LDC.64 R68, c[0x0][0xb28] ;  /* 0x0002ca00ff447b82 */ /* 0x000ee20000000a00 */
[----:B------:R-:W-:-:S05]  /*4ea0*/  VIADD R0, R168, UR43 ;  /* 0x0000002ba8007c36 */ /* 0x000fca0008000000 */
[--C-:B------:R-:W-:Y:S02]  /*4eb0*/  IADD3 R178, PT, PT, -R5, 0x200, R0.reuse ;  /* 0x0000020005b27810 */ /* 0x100fe40007ffe100 */
[----:B------:R-:W1:Y:S01]  /*4ec0*/  LDC.64 R150, c[0x0][0x890] ;  /* 0x00022400ff967b82 */ /* 0x000e620000000a00 */
[----:B------:R-:W-:Y:S02]  /*4ed0*/  IADD3 R177, PT, PT, -R3, 0x200, R0 ;  /* 0x0000020003b17810 */ /* 0x000fe40007ffe100 */
[----:B------:R-:W-:-:S05]  /*4ee0*/  IMAD.IADD R176, R178, 0x1, -R3 ;  /* 0x00000001b2b07824 */ /* 0x000fca00078e0a03 */
[----:B------:R-:W1:Y:S08]  /*4ef0*/  LDC.64 R146, c[0x0][0x8b0] ;  /* 0x00022c00ff927b82 */ /* 0x000e700000000a00 */
[----:B------:R-:W1:Y:S08]  /*4f00*/  LDC.64 R144, c[0x0][0x8a8] ;  /* 0x00022a00ff907b82 */ /* 0x000e700000000a00 */
[----:B--2-4-:R-:W1:Y:S02]  /*4f10*/  LDC R172, c[0x0][0x374] ;  /* 0x0000dd00ffac7b82 */ /* 0x014e640000000800 */
.L_x_108:
[C---:B------:R-:W-:Y:S02]  /*4f20*/  LEA R0, R181.reuse, UR43, 0x3 ;  /* 0x0000002bb5007c11 */ /* 0x040fe4000f8e18ff */
[----:B------:R-:W-:Y:S02]  /*4f30*/  SHF.L.U32 R3, R174, 0x1f, RZ ;  /* 0x0000001fae037819 */ /* 0x000fe400000006ff */
[----:B------:R-:W-:Y:S02]  /*4f40*/  LEA R16, R181, UR43, 0x4 ;  /* 0x0000002bb5107c11 */ /* 0x000fe4000f8e20ff */
[----:B--2---:R-:W2:Y:S02]  /*4f50*/  SYNCS.PHASECHK.TRANS64.TRYWAIT P0, [R0+URZ+0x130], R3 ;  /* 0x00013003000075a7 */ /* 0x004ea400080011ff */
[----:B-12---:R-:W-:Y:S05]  /*4f60*/  @!P0 BRA `(.L_x_91) ;  /* 0x0000002c00988947 */ /* 0x006fea0003800000 */
.L_x_166:
[----:B------:R-:W4:Y:S01]  /*4f70*/  LDC.64 R12, c[0x0][0xb10] ;  /* 0x0002c400ff0c7b82 */ /* 0x000f220000000a00 */
[----:B------:R-:W3:Y:S01]  /*4f80*/  LDS.128 R16, [R16+0x1c0] ;  /* 0x0001c00010107984 */ /* 0x000ee20000000c00 */
[----:B-1----:R-:W-:Y:S01]  /*4f90*/  ISETP.NE.AND P1, PT, R73, 0x1, PT ;  /* 0x000000014900780c */ /* 0x002fe20003f25270 */
[----:B--2---:R-:W-:Y:S01]  /*4fa0*/  VIADD R0, R0, 0x140 ;  /* 0x0000014000007836 */ /* 0x004fe20000000000 */
[----:B------:R-:W-:Y:S04]  /*4fb0*/  ISETP.GE.AND P0, PT, R72, 0x1, PT ;  /* 0x000000014800780c */ /* 0x000fe80003f06270 */
[----:B------:R-:W1:Y:S01]  /*4fc0*/  LDC.64 R10, c[0x0][0xb18] ;  /* 0x0002c600ff0a7b82 */ /* 0x000e620000000a00 */
[----:B------:R-:W-:Y:S01]  /*4fd0*/  PRMT R0, RZ, 0x654, R0 ;  /* 0x00000654ff007816 */ /* 0x000fe20000000000 */
[----:B------:R-:W-:Y:S01]  /*4fe0*/  @!PT LDS RZ, [RZ] ;  /* 0x00000000fffff984 */ /* 0x000fe20000000800 */
[----:B------:R-:W-:Y:S01]  /*4ff0*/  @!PT LDS RZ, [RZ] ;  /* 0x00000000fffff984 */ /* 0x000fe20000000800 */
[----:B------:R-:W-:Y:S01]  /*5000*/  @!PT LDS RZ, [RZ] ;  /* 0x00000000fffff984 */ /* 0x000fe20000000800 */
[----:B------:R-:W-:Y:S01]  /*5010*/  @!PT LDS RZ, [RZ] ;  /* 0x00000000fffff984 */ /* 0x000fe20000000800 */
[----:B------:R2:W-:Y:S06]  /*5020*/  MEMBAR.ALL.CTA ;  /* 0x0000000000007992 */ /* 0x0005ec0000008000 */
[----:B--2---:R-:W2:Y:S01]  /*5030*/  FENCE.VIEW.ASYNC.S ;  /* 0x00000000000073c6 */ /* 0x004ea20000000000 */
[----:B------:R-:W1:Y:S08]  /*5040*/  @!P1 LDC R14, c[0x0][0xb20] ;  /* 0x0002c800ff0e9b82 */ /* 0x000e700000000800 */
[----:B------:R-:W1:Y:S01]  /*5050*/  @!P1 LDC R9, c[0x0][0xb0c] ;  /* 0x0002c300ff099b82 */ /* 0x000e620000000800 */
[----:B--2---:R2:W-:Y:S01]  /*5060*/  SYNCS.ARRIVE.TRANS64.RED.A1T0 RZ, [R0+URZ], RZ ;  /* 0x000000ff00ff79a7 */ /* 0x0045e200081004ff */
[----:B---3--:R-:W-:Y:S04]  /*5070*/  LOP3.LUT P4, RZ, R18, 0x1, RZ, 0xc0, !PT ;  /* 0x0000000112ff7812 */ /* 0x008fe8000788c0ff */
[----:B------:R-:W-:Y:S09]  /*5080*/  P2R R180, PR, RZ, 0x10 ;  /* 0x00000010ffb47803 */ /* 0x000ff20000000000 */
[----:B------:R-:W-:Y:S02]  /*5090*/  @P4 MOV R77, R16 ;  /* 0x00000010004d4202 */ /* 0x000fe40000000f00 */
[----:B------:R-:W-:Y:S01]  /*50a0*/  @P4 LOP3.LUT R75, R17, 0xffff, RZ, 0xc0, !PT ;  /* 0x0000ffff114b4812 */ /* 0x000fe200078ec0ff */
[----:B--2-4-:R-:W-:Y:S06]  /*50b0*/  @!P0 BRA `(.L_x_92) ;  /* 0x0000000000a48947 */ /* 0x014fec0003800000 */
[----:B------:R-:W-:Y:S01]  /*50c0*/  IMAD.HI.U32 R21, R172, R71, RZ ;  /* 0x00000047ac157227 */ /* 0x000fe200078e00ff */
[----:B------:R-:W-:Y:S02]  /*50d0*/  ISETP.NE.AND P0, PT, R70, 0x1, PT ;  /* 0x000000014600780c */ /* 0x000fe40003f05270 */
[----:B------:R-:W-:Y:S01]  /*50e0*/  ISETP.NE.AND P2, PT, R72, 0x1, PT ;  /* 0x000000014800780c */ /* 0x000fe20003f45270 */
[----:B------:R-:W-:Y:S01]  /*50f0*/  IMAD.HI.U32 R20, R167, R152, RZ ;  /* 0x00000098a7147227 */ /* 0x000fe200078e00ff */
[----:B------:R-:W-:Y:S02]  /*5100*/  SHF.R.U32.HI R21, RZ, R170, R21 ;  /* 0x000000aaff157219 */ /* 0x000fe40000011615 */
[----:B------:R-:W-:Y:S01]  /*5110*/  ISETP.NE.AND P3, PT, R74, 0x1, PT ;  /* 0x000000014a00780c */ /* 0x000fe20003f65270 */
[----:B------:R-:W-:Y:S01]  /*5120*/  IMAD.HI.U32 R24, R77, R152, RZ ;  /* 0x000000984d187227 */ /* 0x000fe200078e00ff */
[----:B------:R-:W-:Y:S02]  /*5130*/  SHF.R.U32.HI R20, RZ, R153, R20 ;  /* 0x00000099ff147219 */ /* 0x000fe40000011614 */
[----:B------:R-:W-:Y:S01]  /*5140*/  SEL R3, R172, R21, !P0 ;  /* 0x00000015ac037207 */ /* 0x000fe20004000000 */
[----:B------:R-:W-:Y:S01]  /*5150*/  IMAD.HI.U32 R21, R75, R71, RZ ;  /* 0x000000474b157227 */ /* 0x000fe200078e00ff */
[----:B------:R-:W-:Y:S02]  /*5160*/  SEL R7, R167, R20, !P3 ;  /* 0x00000014a7077207 */ /* 0x000fe40005800000 */
[----:B------:R-:W-:Y:S01]  /*5170*/  SHF.R.U32.HI R24, RZ, R153, R24 ;  /* 0x00000099ff187219 */ /* 0x000fe20000011618 */
[-C--:B------:R-:W-:Y:S04]  /*5180*/  IMAD.HI.U32 R20, R3, R68.reuse, RZ ;  /* 0x0000004403147227 */ /* 0x080fe800078e00ff */
[----:B------:R-:W-:Y:S01]  /*5190*/  IMAD.HI.U32 R22, R7, R68, RZ ;  /* 0x0000004407167227 */ /* 0x000fe200078e00ff */
[-C--:B------:R-:W-:Y:S02]  /*51a0*/  @P2 SHF.R.U32.HI R3, RZ, R69.reuse, R20 ;  /* 0x00000045ff032219 */ /* 0x080fe40000011614 */
[----:B------:R-:W-:Y:S02]  /*51b0*/  SHF.R.U32.HI R20, RZ, R170, R21 ;  /* 0x000000aaff147219 */ /* 0x000fe40000011615 */
[----:B------:R-:W-:Y:S01]  /*51c0*/  @P2 SHF.R.U32.HI R7, RZ, R69, R22 ;  /* 0x00000045ff072219 */ /* 0x000fe20000011616 */
[C---:B------:R-:W-:Y:S01]  /*51d0*/  IMAD R2, R72.reuse, R3, RZ ;  /* 0x0000000348027224 */ /* 0x040fe200078e02ff */
[----:B------:R-:W-:Y:S02]  /*51e0*/  SEL R5, R75, R20, !P0 ;  /* 0x000000144b057207 */ /* 0x000fe40004000000 */
[----:B------:R-:W-:Y:S01]  /*51f0*/  SEL R3, R77, R24, !P3 ;  /* 0x000000184d037207 */ /* 0x000fe20005800000 */
[----:B------:R-:W-:Y:S01]  /*5200*/  IMAD R4, R72, R7, RZ ;  /* 0x0000000748047224 */ /* 0x000fe200078e02ff */
[C---:B------:R-:W-:Y:S01]  /*5210*/  ISETP.GE.AND P0, PT, R5.reuse, R2, PT ;  /* 0x000000020500720c */ /* 0x040fe20003f06270 */
[----:B------:R-:W-:Y:S03]  /*5220*/  IMAD.HI.U32 R6, R5, R68, RZ ;  /* 0x0000004405067227 */ /* 0x000fe600078e00ff */
[----:B------:R-:W-:Y:S01]  /*5230*/  ISETP.GE.OR P0, PT, R3, R4, P0 ;  /* 0x000000040300720c */ /* 0x000fe20000706670 */
[----:B------:R-:W-:Y:S01]  /*5240*/  IMAD.MOV R4, RZ, RZ, -R3 ;  /* 0x000000ffff047224 */ /* 0x000fe200078e0a03 */
[-C--:B------:R-:W-:Y:S03]  /*5250*/  SHF.R.U32.HI R6, RZ, R69.reuse, R6 ;  /* 0x00000045ff067219 */ /* 0x080fe60000011606 */
[----:B------:R-:W-:Y:S01]  /*5260*/  IMAD R77, R74, R4, R77 ;  /* 0x000000044a4d7224 */ /* 0x000fe200078e024d */
[----:B------:R-:W-:Y:S05]  /*5270*/  SEL R15, R5, R6, !P2 ;  /* 0x00000006050f7207 */ /* 0x000fea0005000000 */
[----:B------:R-:W-:Y:S02]  /*5280*/  IMAD.MOV R6, RZ, RZ, -R15 ;  /* 0x000000ffff067224 */ /* 0x000fe400078e0a0f */
[C---:B------:R-:W-:Y:S04]  /*5290*/  @!P0 IMAD.HI.U32 R2, R3.reuse, R68, RZ ;  /* 0x0000004403028227 */ /* 0x040fe800078e00ff */
[----:B------:R-:W-:Y:S01]  /*52a0*/  IMAD R6, R72, R6, R5 ;  /* 0x0000000648067224 */ /* 0x000fe200078e0205 */
[----:B------:R-:W-:Y:S04]  /*52b0*/  @!P0 SHF.R.U32.HI R2, RZ, R69, R2 ;  /* 0x00000045ff028219 */ /* 0x000fe80000011602 */
[----:B------:R-:W-:Y:S02]  /*52c0*/  @!P0 SEL R0, R3, R2, !P2 ;  /* 0x0000000203008207 */ /* 0x000fe40005000000 */
[----:B------:R-:W-:Y:S02]  /*52d0*/  IADD3 R2, PT, PT, -R5, RZ, RZ ;  /* 0x000000ff05027210 */ /* 0x000fe40007ffe1ff */
[----:B------:R-:W-:Y:S01]  /*52e0*/  @!P0 IADD3 R8, PT, PT, R15, -R0, RZ ;  /* 0x800000000f088210 */ /* 0x000fe20007ffe0ff */
[----:B------:R-:W-:Y:S02]  /*52f0*/  @!P0 IMAD R0, R7, R6, R0 ;  /* 0x0000000607008224 */ /* 0x000fe400078e0200 */
[----:B------:R-:W-:Y:S02]  /*5300*/  IMAD R75, R70, R2, R75 ;  /* 0x00000002464b7224 */ /* 0x000fe400078e024b */
[----:B------:R-:W-:Y:S02]  /*5310*/  @!P0 IMAD R5, R8, R72, R3 ;  /* 0x0000004808058224 */ /* 0x000fe400078e0203 */
[----:B------:R-:W-:Y:S04]  /*5320*/  @!P0 IMAD.MOV.U32 R3, RZ, RZ, R0 ;  /* 0x000000ffff038224 */ /* 0x000fe800078e0000 */
[----:B------:R-:W-:Y:S02]  /*5330*/  IMAD R77, R3, R74, R77 ;  /* 0x0000004a034d7224 */ /* 0x000fe400078e024d */
[----:B------:R-:W-:Y:S07]  /*5340*/  IMAD R75, R5, R70, R75 ;  /* 0x00000046054b7224 */ /* 0x000fee00078e024b */
.L_x_92:
[----:B------:R-:W-:Y:S01]  /*5350*/  @!P1 IMAD.HI.U32 R0, R77, R12, RZ ;  /* 0x0000000c4d009227 */ /* 0x000fe200078e00ff */
[----:B-1----:R-:W-:Y:S01]  /*5360*/  @!P1 ISETP.NE.AND P0, PT, R10, 0x1, PT ;  /* 0x000000010a00980c */ /* 0x002fe20003f05270 */
[----:B------:R-:W-:Y:S01]  /*5370*/  ULOP3.LUT UP0, URZ, UR42, 0x1b0, URZ, 0xc0, !UPT ;  /* 0x000001b02aff7892 */ /* 0x000fe2000f80c0ff */
[----:B------:R-:W-:Y:S01]  /*5380*/  @!P1 ISETP.NE.AND P2, PT, R9, 0x1, PT ;  /* 0x000000010900980c */ /* 0x000fe20003f45270 */
[----:B------:R-:W-:Y:S01]  /*5390*/  @!P1 IMAD.HI.U32 R3, R75, R11, RZ ;  /* 0x0000000b4b039227 */ /* 0x000fe200078e00ff */
[----:B------:R-:W-:Y:S02]  /*53a0*/  @!P1 SHF.R.U32.HI R0, RZ, R13, R0 ;  /* 0x0000000dff009219 */ /* 0x000fe40000011600 */
[----:B------:R-:W-:Y:S01]  /*53b0*/  @P4 SHF.R.U32.HI R171, RZ, 0x10, R17 ;  /* 0x00000010ffab4819 */ /* 0x000fe20000011611 */
[----:B------:R-:W-:Y:S01]  /*53c0*/  VIADD R181, R181, 0x1 ;  /* 0x00000001b5b57836 */ /* 0x000fe20000000000 */
[----:B------:R-:W-:Y:S02]  /*53d0*/  @!P1 SHF.R.U32.HI R2, RZ, R14, R3 ;  /* 0x0000000eff029219 */ /* 0x000fe40000011603 */
[----:B------:R-:W-:Y:S02]  /*53e0*/  @!P1 SEL R3, R77, R0, !P2 ;  /* 0x000000004d039207 */ /* 0x000fe40005000000 */
[----:B------:R-:W-:Y:S05]  /*53f0*/  @!P1 SEL R2, R75, R2, !P0 ;  /* 0x000000024b029207 */ /* 0x000fea0004000000 */
[----:B------:R-:W-:Y:S02]  /*5400*/  @!P1 IMAD.IADD R0, R2, 0x1, -R3 ;  /* 0x0000000102009824 */ /* 0x000fe400078e0a03 */
[----:B------:R-:W-:Y:S02]  /*5410*/  @!P1 IMAD.IADD R2, R3, 0x1, -R2 ;  /* 0x0000000103029824 */ /* 0x000fe400078e0a02 */
[----:B------:R-:W-:Y:S02]  /*5420*/  @!P1 IMAD R77, R0, R9, R77 ;  /* 0x00000009004d9224 */ /* 0x000fe400078e024d */
[----:B------:R-:W-:Y:S01]  /*5430*/  @!P1 IMAD R75, R2, R10, R75 ;  /* 0x0000000a024b9224 */ /* 0x000fe200078e024b */
[----:B------:R-:W-:Y:S06]  /*5440*/  BRA.U !UP0, `(.L_x_93) ;  /* 0x0000000108407547 */ /* 0x000fec000b800000 */
[----:B------:R-:W1:Y:S01]  /*5450*/  LDCU.64 UR8, c[0x4][0x80] ;  /* 0x01001000ff0877ac */ /* 0x000e620008000a00 */
[----:B------:R-:W-:Y:S01]  /*5460*/  MOV R3, 0x0 ;  /* 0x0000000000037802 */ /* 0x000fe20000000f00 */
[----:B------:R-:W-:Y:S02]  /*5470*/  HFMA2 R12, -RZ, RZ, 0, 5.9604644775390625e-08 ;  /* 0x00000001ff0c7431 */ /* 0x000fe400000001ff */
[----:B------:R-:W-:Y:S02]  /*5480*/  IMAD.MOV.U32 R8, RZ, RZ, 0x70 ;  /* 0x00000070ff087424 */ /* 0x000fe400078e00ff */
[----:B------:R-:W-:Y:S01]  /*5490*/  IMAD.MOV.U32 R13, RZ, RZ, RZ ;  /* 0x000000ffff0d7224 */ /* 0x000fe200078e00ff */
[----:B------:R-:W2:Y:S01]  /*54a0*/  LDCU.64 UR6, c[0x4][0x88] ;  /* 0x01001100ff0677ac */ /* 0x000ea20008000a00 */
[----:B------:R-:W3:Y:S01]  /*54b0*/  LDC.64 R2, c[0x4][R3] ;  /* 0x0100000003027b82 */ /* 0x000ee20000000a00 */
[----:B------:R-:W4:Y:S01]  /*54c0*/  LDCU.64 UR4, c[0x4][0x8] ;  /* 0x01000100ff0477ac */ /* 0x000f220008000a00 */
[----:B-1----:R-:W-:Y:S01]  /*54d0*/  MOV R5, UR9 ;  /* 0x0000000900057c02 */ /* 0x002fe20008000f00 */
[----:B------:R-:W-:Y:S01]  /*54e0*/  IMAD.U32 R4, RZ, RZ, UR8 ;  /* 0x00000008ff047e24 */ /* 0x000fe2000f8e00ff */
[----:B--2---:R-:W-:Y:S01]  /*54f0*/  MOV R7, UR7 ;  /* 0x0000000700077c02 */ /* 0x004fe20008000f00 */
[----:B------:R-:W-:Y:S01]  /*5500*/  IMAD.U32 R6, RZ, RZ, UR6 ;  /* 0x00000006ff067e24 */ /* 0x000fe2000f8e00ff */
[----:B----4-:R-:W-:Y:S01]  /*5510*/  MOV R11, UR5 ;  /* 0x00000005000b7c02 */ /* 0x010fe20008000f00 */
[----:B------:R-:W-:Y:S02]  /*5520*/  IMAD.U32 R10, RZ, RZ, UR4 ;  /* 0x00000004ff0a7e24 */ /* 0x000fe4000f8e00ff */
[----:B------:R-:W-:Y:S07]  /*5530*/  LEPC R20, `(.L_x_93) ;  /* 0x000000001014794e */ /* 0x000fee0000000000 */
[----:B---3-5:R-:W-:Y:S05]  /*5540*/  CALL.ABS.NOINC R2 ;  /* 0x0000000002007343 */ /* 0x028fea0003c00000 */
.L_x_93:
[----:B------:R-:W-:Y:S01]  /*5550*/  LOP3.LUT P0, RZ, R179, 0x1b0, RZ, 0xc0, !PT ;  /* 0x000001b0b3ff7812 */ /* 0x000fe2000780c0ff */
[----:B------:R-:W-:Y:S11]  /*5560*/  BSSY.RECONVERGENT B6, `(.L_x_94) ;  /* 0x0000013000067945 */ /* 0x000ff60003800200 */
[----:B------:R-:W-:Y:S01]  /*5570*/  @!UPT UIADD3 URZ, UPT, UPT, URZ, URZ, URZ ;  /* 0x000000fffffff290 */ /* 0x000fe2000fffe0ff */
[----:B------:R-:W-:Y:S05]  /*5580*/  @!P0 BRA `(.L_x_95) ;  /* 0x0000000000408947 */ /* 0x000fea0003800000 */
        /* <DEDUP_REMOVED lines=16> */
.L_x_95:
[----:B------:R-:W-:Y:S05]  /*5690*/  BSYNC.RECONVERGENT B6 ;  /* 0x0000000000067941 */ /* 0x000fea0003800200 */
.L_x_94:
[----:B------:R-:W-:Y:S01]  /*56a0*/  ISETP.NE.U32.AND P3, PT, R150, RZ, PT ;  /* 0x000000ff9600720c */ /* 0x000fe20003f65070 */
[----:B------:R-:W-:Y:S01]  /*56b0*/  UISETP.NE.AND UP1, UPT, UR44, URZ, UPT ;  /* 0x000000ff2c00728c */ /* 0x000fe2000bf25270 */
[----:B------:R-:W-:Y:S02]  /*56c0*/  ISETP.NE.U32.AND P4, PT, R146, RZ, PT ;  /* 0x000000ff9200720c */ /* 0x000fe40003f85070 */
[----:B------:R-:W-:Y:S02]  /*56d0*/  ISETP.NE.AND.EX P3, PT, R151, RZ, PT, P3 ;  /* 0x000000ff9700720c */ /* 0x000fe40003f65330 */
[----:B------:R-:W-:Y:S02]  /*56e0*/  PLOP3.LUT P1, PT, PT, PT, PT, 0x8, 0x80 ;  /* 0x000000000080781c */ /* 0x000fe40003f2e170 */
[----:B------:R-:W-:Y:S02]  /*56f0*/  PLOP3.LUT P0, PT, PT, PT, UP1, 0x80, 0x8 ;  /* 0x000000000008781c */ /* 0x000fe40003f0f018 */
[----:B------:R-:W-:Y:S02]  /*5700*/  ISETP.NE.AND.EX P4, PT, R147, RZ, PT, P4 ;  /* 0x000000ff9300720c */ /* 0x000fe40003f85340 */
[----:B------:R-:W1:Y:S09]  /*5710*/  @UP1 LDCU.64 UR4, c[0x0][0x888] ;  /* 0x00011100ff0417ac */ /* 0x000e720008000a00 */
[----:B------:R-:W-:Y:S01]  /*5720*/  @P0 PLOP3.LUT P1, PT, P3, PT, PT, 0x80, 0x8 ;  /* 0x000000000008081c */ /* 0x000fe20001f2f070 */
[----:B-1----:R-:W-:Y:S04]  /*5730*/  @UP1 UISETP.NE.U32.AND UP0, UPT, UR4, URZ, UPT ;  /* 0x000000ff0400128c */ /* 0x002fe8000bf05070 */
[----:B------:R-:W-:Y:S04]  /*5740*/  @UP1 UISETP.NE.AND.EX UP0, UPT, UR5, URZ, UPT, UP0 ;  /* 0x000000ff0500128c */ /* 0x000fe8000bf05300 */
[----:B------:R-:W-:Y:S01]  /*5750*/  @UP1 USEL UR4, URZ, 0xffffffff, UP0 ;  /* 0xffffffffff041887 */ /* 0x000fe20008000000 */
[----:B------:R-:W-:Y:S11]  /*5760*/  @!P3 BRA `(.L_x_96) ;  /* 0x00000000002cb947 */ /* 0x000ff60003800000 */
[----:B------:R-:W-:Y:S01]  /*5770*/  ISETP.NE.U32.AND P2, PT, R148, RZ, PT ;  /* 0x000000ff9400720c */ /* 0x000fe20003f45070 */
[----:B------:R-:W-:Y:S03]  /*5780*/  IMAD.MOV.U32 R164, RZ, RZ, 0x1 ;  /* 0x00000001ffa47424 */ /* 0x000fe600078e00ff */
[----:B------:R-:W-:Y:S11]  /*5790*/  ISETP.NE.AND.EX P2, PT, R149, RZ, PT, P2 ;  /* 0x000000ff9500720c */ /* 0x000ff60003f45320 */
[----:B------:R-:W-:Y:S02]  /*57a0*/  @!UPT UIADD3 URZ, UPT, UPT, URZ, URZ, URZ ;  /* 0x000000fffffff290 */ /* 0x000fe4000fffe0ff */
[----:B------:R-:W1:Y:S01]  /*57b0*/  @P2 LDC.64 R2, c[0x0][0x888] ;  /* 0x00022200ff022b82 */ /* 0x000e620000000a00 */
[----:B------:R-:W-:Y:S04]  /*57c0*/  @P2 IMAD R0, R150, UR36, RZ ;  /* 0x0000002496002c24 */ /* 0x000fe8000f8e02ff */
[----:B-1----:R-:W-:Y:S04]  /*57d0*/  @P2 IMAD.WIDE R2, R0, 0x4, R2 ;  /* 0x0000000400022825 */ /* 0x002fe800078e0202 */
[----:B------:R-:W-:Y:S01]  /*57e0*/  HFMA2 R0, -RZ, RZ, 0, 5.9604644775390625e-08 ;  /* 0x00000001ff007431 */ /* 0x000fe200000001ff */
[----:B-----5:R1:W5:Y:S04]  /*57f0*/  @P2 LDG.E R81, desc[UR40][R2.64] ;  /* 0x0000002802512981 */ /* 0x020368000c1e1900 */
[----:B------:R-:W-:Y:S01]  /*5800*/  @!P2 PRMT R164, R0, 0x7610, R164 ;  /* 0x0000761000a4a816 */ /* 0x000fe200000000a4 */
[----:B-1----:R-:W2:Y:S06]  /*5810*/  @!P2 LDC R81, c[0x0][0x880] ;  /* 0x00022000ff51ab82 */ /* 0x002eac0000000800 */
.L_x_96:
[----:B------:R-:W-:Y:S05]  /*5820*/  @!P4 BRA `(.L_x_97) ;  /* 0x000000000020c947 */ /* 0x000fea0003800000 */
[----:B------:R-:W-:Y:S04]  /*5830*/  ISETP.NE.U32.AND P2, PT, R144, RZ, PT ;  /* 0x000000ff9000720c */ /* 0x000fe80003f45070 */
[----:B------:R-:W-:Y:S11]  /*5840*/  ISETP.NE.AND.EX P2, PT, R145, RZ, PT, P2 ;  /* 0x000000ff9100720c */ /* 0x000ff60003f45320 */
[----:B------:R-:W-:Y:S02]  /*5850*/  @!UPT UIADD3 URZ, UPT, UPT, URZ, URZ, URZ ;  /* 0x000000fffffff290 */ /* 0x000fe4000fffe0ff */
[----:B------:R-:W1:Y:S01]  /*5860*/  @P2 LDC.64 R2, c[0x0][0x8a8] ;  /* 0x00022a00ff022b82 */ /* 0x000e620000000a00 */
[----:B------:R-:W-:Y:S04]  /*5870*/  @P2 IMAD R0, R146, UR36, RZ ;  /* 0x0000002492002c24 */ /* 0x000fe8000f8e02ff */
[----:B-1----:R-:W-:Y:S05]  /*5880*/  @P2 IMAD.WIDE R2, R0, 0x4, R2 ;  /* 0x0000000400022825 */ /* 0x002fea00078e0202 */
[----:B-----5:R1:W5:Y:S02]  /*5890*/  @P2 LDG.E R78, desc[UR40][R2.64] ;  /* 0x00000028024e2981 */ /* 0x020364000c1e1900 */
[----:B-1----:R-:W3:Y:S02]  /*58a0*/  @!P2 LDC R78, c[0x0][0x8a0] ;  /* 0x00022800ff4eab82 */ /* 0x002ee40000000800 */
.L_x_97:
[----:B--2--5:R-:W-:Y:S01]  /*58b0*/  @P0 FSETP.NEU.AND P4, PT, R81, RZ, PT ;  /* 0x000000ff5100020b */ /* 0x024fe20003f8d000 */
[----:B------:R-:W-:Y:S01]  /*58c0*/  IMAD.U32 R0, RZ, RZ, UR4 ;  /* 0x00000004ff007e24 */ /* 0x000fe2000f8e00ff */
[----:B------:R-:W-:Y:S01]  /*58d0*/  @P0 LOP3.LUT P2, RZ, R164, 0xff, RZ, 0xc0, !PT ;  /* 0x000000ffa4ff0812 */ /* 0x000fe2000784c0ff */
[----:B------:R-:W-:Y:S01]  /*58e0*/  BSSY B1, `(.L_x_98) ;  /* 0x000003d000017945 */ /* 0x000fe20003800000 */
[----:B------:R-:W-:Y:S01]  /*58f0*/  @P0 SEL R3, RZ, 0xffffffff, P4 ;  /* 0xffffffffff030807 */ /* 0x000fe20002000000 */
[C---:B------:R-:W-:Y:S01]  /*5900*/  IMAD R64, R76.reuse, 0x40, R79 ;  /* 0x000000404c407824 */ /* 0x040fe200078e024f */
[----:B------:R-:W-:Y:S02]  /*5910*/  LEA R156, R76, UR43, 0x3 ;  /* 0x0000002b4c9c7c11 */ /* 0x000fe4000f8e18ff */
[----:B------:R-:W-:Y:S02]  /*5920*/  CS2R R86, SRZ ;  /* 0x0000000000567805 */ /* 0x000fe4000001ff00 */
[----:B------:R-:W-:Y:S02]  /*5930*/  @P1 SEL R3, R0, R3, !P2 ;  /* 0x0000000300031207 */ /* 0x000fe40005000000 */
[----:B------:R-:W-:Y:S02]  /*5940*/  CS2R R84, SRZ ;  /* 0x0000000000547805 */ /* 0x000fe4000001ff00 */
[----:B------:R-:W-:Y:S02]  /*5950*/  SHF.L.U32 R5, R175, 0x1f, RZ ;  /* 0x0000001faf057819 */ /* 0x000fe400000006ff */
[----:B------:R-:W-:Y:S02]  /*5960*/  CS2R R90, SRZ ;  /* 0x00000000005a7805 */ /* 0x000fe4000001ff00 */
[----:B------:R-:W-:Y:S02]  /*5970*/  @P0 LOP3.LUT R3, R3, 0x1, RZ, 0xc0, !PT ;  /* 0x0000000103030812 */ /* 0x000fe400078ec0ff */
[----:B------:R-:W-:Y:S02]  /*5980*/  CS2R R88, SRZ ;  /* 0x0000000000587805 */ /* 0x000fe4000001ff00 */
[----:B------:R-:W-:Y:S02]  /*5990*/  PLOP3.LUT P5, PT, PT, PT, PT, 0x8, 0x80 ;  /* 0x000000000080781c */ /* 0x000fe40003fae170 */
[----:B------:R-:W-:Y:S02]  /*59a0*/  CS2R R98, SRZ ;  /* 0x0000000000627805 */ /* 0x000fe4000001ff00 */
[----:B------:R-:W-:Y:S02]  /*59b0*/  ISETP.NE.U32.OR P1, PT, R3, 0x1, !P0 ;  /* 0x000000010300780c */ /* 0x000fe40004725470 */
[----:B------:R-:W-:Y:S02]  /*59c0*/  CS2R R96, SRZ ;  /* 0x0000000000607805 */ /* 0x000fe4000001ff00 */
[----:B------:R-:W-:Y:S02]  /*59d0*/  CS2R R94, SRZ ;  /* 0x00000000005e7805 */ /* 0x000fe4000001ff00 */
[----:B------:R-:W-:Y:S07]  /*59e0*/  CS2R R92, SRZ ;  /* 0x00000000005c7805 */ /* 0x000fee000001ff00 */
[----:B------:R-:W-:Y:S04]  /*59f0*/  @P1 SHF.L.U32 R2, R173, 0x1f, RZ ;  /* 0x0000001fad021819 */ /* 0x000fe800000006ff */
[----:B------:R-:W1:Y:S01]  /*5a00*/  @P1 SYNCS.PHASECHK.TRANS64.TRYWAIT P0, [UR43+0x110], R2 ;  /* 0x00011002ff0015a7 */ /* 0x000e62000800112b */
[----:B------:R2:W4:Y:S01]  /*5a10*/  SYNCS.PHASECHK.TRANS64.TRYWAIT P4, [R156+URZ+0x150], R5 ;  /* 0x000150059c0075a7 */ /* 0x00052200080811ff */
[----:B-1----:R-:W-:Y:S01]  /*5a20*/  @P1 PLOP3.LUT P5, PT, P0, PT, PT, 0x8, 0x80 ;  /* 0x000000000080181c */ /* 0x002fe200007ae170 */
[----:B------:R-:W-:Y:S01]  /*5a30*/  @!UPT UIADD3 URZ, UPT, UPT, URZ, URZ, URZ ;  /* 0x000000fffffff290 */ /* 0x000fe2000fffe0ff */
[----:B--2-4-:R-:W-:Y:S11]  /*5a40*/  @!P1 BRA `(.L_x_99) ;  /* 0x0000000000989947 */ /* 0x014ff60003800000 */
[----:B------:R-:W-:Y:S01]  /*5a50*/  ISETP.NE.U32.AND P0, PT, RZ, UR38, PT ;  /* 0x00000026ff007c0c */ /* 0x000fe2000bf05070 */
[----:B------:R-:W-:Y:S01]  /*5a60*/  BSSY B0, `(.L_x_100) ;  /* 0x0000016000007945 */ /* 0x000fe20003800000 */
[----:B------:R-:W-:Y:S02]  /*5a70*/  FSETP.NEU.AND P2, PT, R81, RZ, PT ;  /* 0x000000ff5100720b */ /* 0x000fe40003f4d000 */
[----:B------:R-:W-:Y:S02]  /*5a80*/  CS2R R94, SRZ ;  /* 0x00000000005e7805 */ /* 0x000fe4000001ff00 */
[----:B------:R-:W-:Y:S02]  /*5a90*/  ISETP.NE.AND.EX P0, PT, RZ, UR39, PT, P0 ;  /* 0x00000027ff007c0c */ /* 0x000fe4000bf05300 */
[----:B------:R-:W-:Y:S02]  /*5aa0*/  CS2R R92, SRZ ;  /* 0x00000000005c7805 */ /* 0x000fe4000001ff00 */
[----:B------:R-:W-:Y:S02]  /*5ab0*/  LOP3.LUT P1, RZ, R164, 0xff, RZ, 0xc0, !PT ;  /* 0x000000ffa4ff7812 */ /* 0x000fe4000782c0ff */
[----:B------:R-:W-:Y:S02]  /*5ac0*/  CS2R R98, SRZ ;  /* 0x0000000000627805 */ /* 0x000fe4000001ff00 */
[----:B------:R-:W-:Y:S02]  /*5ad0*/  SEL R0, RZ, 0xffffffff, P2 ;  /* 0xffffffffff007807 */ /* 0x000fe40001000000 */
[----:B------:R-:W-:Y:S02]  /*5ae0*/  CS2R R96, SRZ ;  /* 0x0000000000607805 */ /* 0x000fe4000001ff00 */
[----:B------:R-:W-:Y:S02]  /*5af0*/  SEL R3, RZ, 0xffffffff, P0 ;  /* 0xffffffffff037807 */ /* 0x000fe40000000000 */
[----:B------:R-:W-:Y:S02]  /*5b00*/  CS2R R90, SRZ ;  /* 0x00000000005a7805 */ /* 0x000fe4000001ff00 */
[----:B------:R-:W-:Y:S02]  /*5b10*/  CS2R R88, SRZ ;  /* 0x0000000000587805 */ /* 0x000fe4000001ff00 */
[----:B------:R-:W-:Y:S02]  /*5b20*/  CS2R R86, SRZ ;  /* 0x0000000000567805 */ /* 0x000fe4000001ff00 */
[----:B------:R-:W-:Y:S02]  /*5b30*/  @P3 SEL R0, R3, R0, !P1 ;  /* 0x0000000003003207 */ /* 0x000fe40004800000 */
[----:B------:R-:W-:Y:S02]  /*5b40*/  CS2R R84, SRZ ;  /* 0x0000000000547805 */ /* 0x000fe4000001ff00 */
[----:B------:R-:W-:Y:S04]  /*5b50*/  LOP3.LUT R0, R0, 0x1, RZ, 0xc0, !PT ;  /* 0x0000000100007812 */ /* 0x000fe800078ec0ff */
[----:B------:R-:W-:Y:S01]  /*5b60*/  ISETP.NE.U32.AND P0, PT, R0, 0x1, PT ;  /* 0x000000010000780c */ /* 0x000fe20003f05070 */
[----:B------:R-:W-:Y:S01]  /*5b70*/  @!UPT UIADD3 URZ, UPT, UPT, URZ, URZ, URZ ;  /* 0x000000fffffff290 */ /* 0x000fe2000fffe0ff */
[----:B------:R-:W-:Y:S11]  /*5b80*/  @!P5 BRA `(.L_x_101) ;  /* 0x00000000000cd947 */ /* 0x000ff60003800000 */
[----:B------:R-:W-:Y:S04]  /*5b90*/  SHF.L.U32 R3, R173, 0x1f, RZ ;  /* 0x0000001fad037819 */ /* 0x000fe800000006ff */
[----:B------:R-:W1:Y:S02]  /*5ba0*/  SYNCS.PHASECHK.TRANS64.TRYWAIT P1, [UR43+0x110], R3 ;  /* 0x00011003ff0075a7 */ /* 0x000e64000802112b */
[----:B-1----:R-:W-:Y:S05]  /*5bb0*/  @!P1 BRA `(.L_x_102) ;  /* 0x0000002000989947 */ /* 0x002fea0003800000 */
.L_x_101:
[----:B------:R-:W-:Y:S05]  /*5bc0*/  BSYNC B0 ;  /* 0x0000000000007941 */ /* 0x000fea0003800000 */
.L_x_100:
[----:B------:R2:W4:Y:S01]  /*5bd0*/  @P0 LDS.128 R92, [R168+UR43+0x200] ;  /* 0x0002002ba85c0984 */ /* 0x0005220008000c00 */
[----:B------:R-:W-:Y:S01]  /*5be0*/  UIADD3 UR4, UPT, UPT, UR43, 0x118, URZ ;  /* 0x000001182b047890 */ /* 0x000fe2000fffe0ff */
[----:B------:R-:W-:Y:S02]  /*5bf0*/  LOP3.LUT R173, R173, 0x1, RZ, 0x3c, !PT ;  /* 0x00000001adad7812 */ /* 0x000fe400078e3cff */
[----:B------:R2:W1:Y:S01]  /*5c00*/  @P0 LDS.128 R96, [R178+0x10] ;  /* 0x00001000b2600984 */ /* 0x0004620000000c00 */
[----:B------:R-:W-:Y:S03]  /*5c10*/  UPRMT UR4, UR37, 0x654, UR4 ;  /* 0x0000065425047896 */ /* 0x000fe60008000004 */
[----:B------:R2:W1:Y:S04]  /*5c20*/  @P0 LDS.128 R88, [R177+0x20] ;  /* 0x00002000b1580984 */ /* 0x0004680000000c00 */
[----:B------:R2:W1:Y:S01]  /*5c30*/  @P0 LDS.128 R84, [R176+0x30] ;  /* 0x00003000b0540984 */ /* 0x0004620000000c00 */
[----:B------:R-:W-:Y:S01]  /*5c40*/  @!PT LDS RZ, [RZ] ;  /* 0x00000000fffff984 */ /* 0x000fe20000000800 */
[----:B------:R-:W-:Y:S01]  /*5c50*/  @!PT LDS RZ, [RZ] ;  /* 0x00000000fffff984 */ /* 0x000fe20000000800 */
[----:B------:R-:W-:Y:S01]  /*5c60*/  @!PT LDS RZ, [RZ] ;  /* 0x00000000fffff984 */ /* 0x000fe20000000800 */
[----:B------:R-:W-:Y:S01]  /*5c70*/  @!PT LDS RZ, [RZ] ;  /* 0x00000000fffff984 */ /* 0x000fe20000000800 */
[----:B------:R5:W-:Y:S06]  /*5c80*/  MEMBAR.ALL.CTA ;  /* 0x0000000000007992 */ /* 0x000bec0000008000 */
[----:B-----5:R-:W5:Y:S02]  /*5c90*/  FENCE.VIEW.ASYNC.S ;  /* 0x00000000000073c6 */ /* 0x020f640000000000 */
[----:B-----5:R-:W-:Y:S01]  /*5ca0*/  SYNCS.ARRIVE.TRANS64.RED.A1T0 RZ, [UR4], RZ ;  /* 0x000000ffffff79a7 */ /* 0x020fe20008100404 */
.L_x_99:
[----:B------:R-:W-:Y:S05]  /*5cb0*/  BSYNC B1 ;  /* 0x0000000000017941 */ /* 0x000fea0003800000 */
.L_x_98:
[----:B-1----:R-:W-:Y:S04]  /*5cc0*/  SHF.R.U32.HI R0, RZ, 0x15, R64 ;  /* 0x00000015ff007819 */ /* 0x002fe80000011640 */
[----:B------:R-:W-:Y:S01]  /*5cd0*/  LOP3.LUT P0, RZ, R0, 0x3, R169, 0x48, !PT ;  /* 0x0000000300ff7812 */ /* 0x000fe200078048a9 */
[----:B------:R-:W-:Y:S01]  /*5ce0*/  @!UPT UIADD3 URZ, UPT, UPT, URZ, URZ, URZ ;  /* 0x000000fffffff290 */ /* 0x000fe2000fffe0ff */
[----:B------:R-:W-:Y:S11]  /*5cf0*/  @P4 BRA `(.L_x_103) ;  /* 0x0000000000084947 */ /* 0x000ff60003800000 */
[----:B------:R-:W1:Y:S02]  /*5d00*/  SYNCS.PHASECHK.TRANS64.TRYWAIT P1, [R156+URZ+0x150], R5 ;  /* 0x000150059c0075a7 */ /* 0x000e6400080211ff */
[----:B-1----:R-:W-:Y:S05]  /*5d10*/  @!P1 BRA `(.L_x_104) ;  /* 0x0000002000589947 */ /* 0x002fea0003800000 */
.L_x_103:
[----:B------:R-:W-:Y:S05]  /*5d20*/  @!P0 BRA `(.L_x_105) ;  /* 0x0000000000408947 */ /* 0x000fea0003800000 */
[----:B------:R-:W1:Y:S01]  /*5d30*/  LDCU.64 UR8, c[0x4][0x70] ;  /* 0x01000e00ff0877ac */ /* 0x000e620008000a00 */
[----:B------:R-:W-:Y:S01]  /*5d40*/  MOV R3, 0x0 ;  /* 0x0000000000037802 */ /* 0x000fe20000000f00 */
[----:B------:R-:W-:Y:S02]  /*5d50*/  HFMA2 R12, -RZ, RZ, 0, 5.9604644775390625e-08 ;  /* 0x00000001ff0c7431 */ /* 0x000fe400000001ff */
[----:B------:R-:W-:Y:S02]  /*5d60*/  IMAD.MOV.U32 R8, RZ, RZ, 0x192 ;  /* 0x00000192ff087424 */ /* 0x000fe400078e00ff */
[----:B------:R-:W-:Y:S01]  /*5d70*/  IMAD.MOV.U32 R13, RZ, RZ, RZ ;  /* 0x000000ffff0d7224 */ /* 0x000fe200078e00ff */
[----:B------:R-:W5:Y:S01]  /*5d80*/  LDCU.64 UR6, c[0x4][0x78] ;  /* 0x01000f00ff0677ac */ /* 0x000f620008000a00 */
[----:B------:R-:W2:Y:S01]  /*5d90*/  LDC.64 R2, c[0x4][R3] ;  /* 0x0100000003027b82 */ /* 0x000ea20000000a00 */
[----:B------:R-:W3:Y:S01]  /*5da0*/  LDCU.64 UR4, c[0x4][0x10] ;  /* 0x01000200ff0477ac */ /* 0x000ee20008000a00 */
[----:B-1----:R-:W-:Y:S01]  /*5db0*/  MOV R5, UR9 ;  /* 0x0000000900057c02 */ /* 0x002fe20008000f00 */
[----:B------:R-:W-:Y:S01]  /*5dc0*/  IMAD.U32 R4, RZ, RZ, UR8 ;  /* 0x00000008ff047e24 */ /* 0x000fe2000f8e00ff */
[----:B-----5:R-:W-:Y:S01]  /*5dd0*/  MOV R7, UR7 ;  /* 0x0000000700077c02 */ /* 0x020fe20008000f00 */
[----:B------:R-:W-:Y:S01]  /*5de0*/  IMAD.U32 R6, RZ, RZ, UR6 ;  /* 0x00000006ff067e24 */ /* 0x000fe2000f8e00ff */
[----:B---3--:R-:W-:Y:S01]  /*5df0*/  MOV R11, UR5 ;  /* 0x00000005000b7c02 */ /* 0x008fe20008000f00 */
[----:B------:R-:W-:Y:S02]  /*5e00*/  IMAD.U32 R10, RZ, RZ, UR4 ;  /* 0x00000004ff0a7e24 */ /* 0x000fe4000f8e00ff */
[----:B------:R-:W-:Y:S07]  /*5e10*/  LEPC R20, `(.L_x_105) ;  /* 0x000000001014794e */ /* 0x000fee0000000000 */
[----:B--2-4-:R-:W-:Y:S05]  /*5e20*/  CALL.ABS.NOINC R2 ;  /* 0x0000000002007343 */ /* 0x014fea0003c00000 */
.L_x_105:
[----:B------:R-:W-:Y:S01]  /*5e30*/  LOP3.LUT P0, RZ, R166, 0x60, RZ, 0xc0, !PT ;  /* 0x00000060a6ff7812 */ /* 0x000fe2000780c0ff */
[----:B------:R-:W-:Y:S05]  /*5e40*/  WARPSYNC.ALL ;  /* 0x0000000000007948 */ /* 0x000fea0003800000 */
[----:B------:R-:W-:Y:S01]  /*5e50*/  R2UR UR4, R64 ;  /* 0x00000000400472ca */ /* 0x000fe200000e0000 */
[----:B------:R-:W-:Y:S01]  /*5e60*/  BSSY.RECONVERGENT B0, `(.L_x_106) ;  /* 0x0000121000007945 */ /* 0x000fe20003800200 */
[-C--:B----4-:R-:W-:Y:S02]  /*5e70*/  F2FP.F16.E4M3.UNPACK_B R82, R92.reuse ;  /* 0x0000005cff52723e */ /* 0x090fe400020006ff */
[----:B------:R-:W-:Y:S02]  /*5e80*/  F2FP.F16.E4M3.UNPACK_B R109, R92.H1 ;  /* 0x0000005cff6d723e */ /* 0x000fe400030006ff */
[-C--:B------:R-:W-:Y:S01]  /*5e90*/  F2FP.F16.E4M3.UNPACK_B R107, R93.reuse ;  /* 0x0000005dff6b723e */ /* 0x080fe200020006ff */
[--C-:B------:R-:W-:Y:S01]  /*5ea0*/  HADD2.F32 R80, -RZ, R82.reuse.H0_H0 ;  /* 0x20000052ff507230 */ /* 0x100fe20000004100 */
[----:B------:R-:W-:Y:S01]  /*5eb0*/  F2FP.F16.E4M3.UNPACK_B R105, R93.H1 ;  /* 0x0000005dff69723e */ /* 0x000fe200030006ff */
[----:B------:R-:W-:Y:S01]  /*5ec0*/  HADD2.F32 R82, -RZ, R82.H1_H1 ;  /* 0x30000052ff527230 */ /* 0x000fe20000004100 */
[-C--:B------:R-:W-:Y:S01]  /*5ed0*/  F2FP.F16.E4M3.UNPACK_B R130, R84.reuse ;  /* 0x00000054ff82723e */ /* 0x080fe200020006ff */
[--C-:B------:R-:W-:Y:S01]  /*5ee0*/  HADD2.F32 R83, -RZ, R109.reuse.H0_H0 ;  /* 0x2000006dff537230 */ /* 0x100fe20000004100 */
[----:B------:R-:W-:Y:S01]  /*5ef0*/  F2FP.F16.E4M3.UNPACK_B R132, R84.H1 ;  /* 0x00000054ff84723e */ /* 0x000fe200030006ff */
[----:B------:R-:W3:Y:S01]  /*5f00*/  LDTM.x64 R4, tmem[UR4] ;  /* 0x00000004000479ee */ /* 0x000ee20008340000 */
[----:B------:R-:W-:Y:S01]  /*5f10*/  NOP ;  /* 0x0000000000007918 */ /* 0x000fe20000000000 */
[----:B------:R-:W-:Y:S01]  /*5f20*/  R2UR UR5, R156 ;  /* 0x000000009c0572ca */ /* 0x000fe200000e0000 */
[--C-:B------:R-:W-:Y:S01]  /*5f30*/  HADD2.F32 R129, -RZ, R130.reuse.H0_H0 ;  /* 0x20000082ff817230 */ /* 0x100fe20000004100 */
[----:B------:R-:W-:Y:S01]  /*5f40*/  F2FP.F16.E4M3.UNPACK_B R93, R94 ;  /* 0x0000005eff5d723e */ /* 0x000fe200020006ff */
[----:B------:R-:W-:Y:S01]  /*5f50*/  HADD2.F32 R130, -RZ, R130.H1_H1 ;  /* 0x30000082ff827230 */ /* 0x000fe20000004100 */
[-C--:B------:R-:W-:Y:S01]  /*5f60*/  F2FP.F16.E4M3.UNPACK_B R134, R85.reuse ;  /* 0x00000055ff86723e */ /* 0x080fe200020006ff */
[----:B------:R-:W-:Y:S01]  /*5f70*/  HADD2.F32 R84, -RZ, R109.H1_H1 ;  /* 0x3000006dff547230 */ /* 0x000fe20000004100 */
[----:B------:R-:W-:Y:S01]  /*5f80*/  F2FP.F16.E4M3.UNPACK_B R136, R85.H1 ;  /* 0x00000055ff88723e */ /* 0x000fe200030006ff */
[--C-:B------:R-:W-:Y:S01]  /*5f90*/  HADD2.F32 R85, -RZ, R107.reuse.H0_H0 ;  /* 0x2000006bff557230 */ /* 0x100fe20000004100 */
[-C--:B------:R-:W-:Y:S01]  /*5fa0*/  F2FP.F16.E4M3.UNPACK_B R138, R86.reuse ;  /* 0x00000056ff8a723e */ /* 0x080fe200020006ff */
[--C-:B------:R-:W-:Y:S01]  /*5fb0*/  HADD2.F32 R133, -RZ, R134.reuse.H0_H0 ;  /* 0x20000086ff857230 */ /* 0x100fe20000004100 */
[----:B------:R-:W-:Y:S01]  /*5fc0*/  F2FP.F16.E4M3.UNPACK_B R140, R86.H1 ;  /* 0x00000056ff8c723e */ /* 0x000fe200030006ff */
[----:B------:R-:W-:Y:S01]  /*5fd0*/  HADD2.F32 R86, -RZ, R107.H1_H1 ;  /* 0x3000006bff567230 */ /* 0x000fe20000004100 */
[----:B------:R-:W-:Y:S01]  /*5fe0*/  F2FP.F16.E4M3.UNPACK_B R142, R87 ;  /* 0x00000057ff8e723e */ /* 0x000fe200020006ff */
[----:B------:R-:W-:Y:S01]  /*5ff0*/  UIADD3 UR5, UPT, UPT, UR5, 0x170, URZ ;  /* 0x0000017005057890 */ /* 0x000fe2000fffe0ff */
[----:B------:R-:W-:Y:S01]  /*6000*/  HADD2.F32 R134, -RZ, R134.H1_H1 ;  /* 0x30000086ff867230 */ /* 0x000fe20000004100 */
[----:B------:R-:W-:Y:S01]  /*6010*/  F2FP.F16.E4M3.UNPACK_B R114, R88 ;  /* 0x00000058ff72723e */ /* 0x000fe200020006ff */
[--C-:B------:R-:W-:Y:S01]  /*6020*/  HADD2.F32 R137, -RZ, R138.reuse.H0_H0 ;  /* 0x2000008aff897230 */ /* 0x100fe20000004100 */
[----:B------:R-:W-:Y:S01]  /*6030*/  UPRMT UR5, UR37, 0x654, UR5 ;  /* 0x0000065425057896 */ /* 0x000fe20008000005 */
[----:B------:R-:W-:Y:S01]  /*6040*/  HADD2.F32 R138, -RZ, R138.H1_H1 ;  /* 0x3000008aff8a7230 */ /* 0x000fe20000004100 */
[-C--:B------:R-:W-:Y:S01]  /*6050*/  F2FP.F16.E4M3.UNPACK_B R118, R89.reuse ;  /* 0x00000059ff76723e */ /* 0x080fe200020006ff */
[--C-:B------:R-:W-:Y:S01]  /*6060*/  HADD2.F32 R113, -RZ, R114.reuse.H0_H0 ;  /* 0x20000072ff717230 */ /* 0x100fe20000004100 */
[----:B------:R-:W-:Y:S01]  /*6070*/  F2FP.F16.E4M3.UNPACK_B R120, R89.H1 ;  /* 0x00000059ff78723e */ /* 0x000fe200030006ff */
[C---:B---3--:R-:W-:Y:S01]  /*6080*/  FMUL R4, R78.reuse, R4 ;  /* 0x000000044e047220 */ /* 0x048fe20000400000 */
[C---:B------:R-:W-:Y:S01]  /*6090*/  FMUL R5, R78.reuse, R5 ;  /* 0x000000054e057220 */ /* 0x040fe20000400000 */
[C---:B------:R-:W-:Y:S01]  /*60a0*/  FMUL R8, R78.reuse, R8 ;  /* 0x000000084e087220 */ /* 0x040fe20000400000 */
[C---:B------:R-:W-:Y:S01]  /*60b0*/  FMUL R9, R78.reuse, R9 ;  /* 0x000000094e097220 */ /* 0x040fe20000400000 */
[----:B------:R-:W-:Y:S01]  /*60c0*/  SYNCS.ARRIVE.TRANS64.RED.A1T0 RZ, [UR5], RZ ;  /* 0x000000ffffff79a7 */ /* 0x000fe20008100405 */
[C---:B------:R-:W-:Y:S01]  /*60d0*/  FFMA R4, R81.reuse, R80, R4 ;  /* 0x0000005051047223 */ /* 0x040fe20000000004 */
[C---:B------:R-:W-:Y:S01]  /*60e0*/  FFMA R5, R81.reuse, R82, R5 ;  /* 0x0000005251057223 */ /* 0x040fe20000000005 */
[----:B------:R-:W-:Y:S02]  /*60f0*/  HADD2.F32 R89, -RZ, R93.H0_H0 ;  /* 0x2000005dff597230 */ /* 0x000fe40000004100 */
[C---:B------:R-:W-:Y:S01]  /*6100*/  FMUL R12, R78.reuse, R12 ;  /* 0x0000000c4e0c7220 */ /* 0x040fe20000400000 */
        /* <DEDUP_REMOVED lines=11> */
[----:B------:R-:W-:Y:S02]  /*61c0*/  HADD2.F32 R114, -RZ, R114.H1_H1 ;  /* 0x30000072ff727230 */ /* 0x000fe40000004100 */
[C---:B------:R-:W-:Y:S01]  /*61d0*/  FMUL R32, R78.reuse, R36 ;  /* 0x000000244e207220 */ /* 0x040fe20000400000 */
[C---:B------:R-:W-:Y:S01]  /*61e0*/  FMUL R33, R78.reuse, R37 ;  /* 0x000000254e217220 */ /* 0x040fe20000400000 */
[--C-:B------:R-:W-:Y:S02]  /*61f0*/  HADD2.F32 R117, -RZ, R118.reuse.H0_H0 ;  /* 0x20000076ff757230 */ /* 0x100fe40000004100 */
[C---:B------:R-:W-:Y:S01]  /*6200*/  FMUL R36, R78.reuse, R40 ;  /* 0x000000284e247220 */ /* 0x040fe20000400000 */
[----:B------:R-:W-:Y:S02]  /*6210*/  HADD2.F32 R118, -RZ, R118.H1_H1 ;  /* 0x30000076ff767230 */ /* 0x000fe40000004100 */
        /* <DEDUP_REMOVED lines=8> */
[----:B------:R-:W-:Y:S01]  /*62a0*/  F2FP.F16.E4M3.UNPACK_B R92, R94.H1 ;  /* 0x0000005eff5c723e */ /* 0x000fe200030006ff */
[C---:B------:R-:W-:Y:S01]  /*62b0*/  FMUL R53, R78.reuse, R57 ;  /* 0x000000394e357220 */ /* 0x040fe20000400000 */
[C---:B------:R-:W-:Y:S01]  /*62c0*/  FMUL R56, R78.reuse, R60 ;  /* 0x0000003c4e387220 */ /* 0x040fe20000400000 */
[----:B------:R-:W-:Y:S01]  /*62d0*/  F2FP.F16.E4M3.UNPACK_B R141, R87.H1 ;  /* 0x00000057ff8d723e */ /* 0x000fe200030006ff */
[C---:B------:R-:W-:Y:S01]  /*62e0*/  FMUL R57, R78.reuse, R61 ;  /* 0x0000003d4e397220 */ /* 0x040fe20000400000 */
[----:B------:R-:W-:Y:S02]  /*62f0*/  HADD2.F32 R80, -RZ, R142.H1_H1 ;  /* 0x3000008eff507230 */ /* 0x000fe40000004100 */
[C---:B------:R-:W-:Y:S01]  /*6300*/  FMUL R60, R78.reuse, R64 ;  /* 0x000000404e3c7220 */ /* 0x040fe20000400000 */
[----:B------:R-:W-:Y:S01]  /*6310*/  F2FP.F16.E4M3.UNPACK_B R116, R88.H1 ;  /* 0x00000058ff74723e */ /* 0x000fe200030006ff */
[C---:B------:R-:W-:Y:S01]  /*6320*/  FMUL R61, R78.reuse, R65 ;  /* 0x000000414e3d7220 */ /* 0x040fe20000400000 */
[C---:B------:R-:W-:Y:S01]  /*6330*/  FMUL R6, R78.reuse, R6 ;  /* 0x000000064e067220 */ /* 0x040fe20000400000 */
[----:B------:R-:W-:Y:S01]  /*6340*/  F2FP.F16.E4M3.UNPACK_B R94, R95 ;  /* 0x0000005fff5e723e */ /* 0x000fe200020006ff */
[C---:B------:R-:W-:Y:S01]  /*6350*/  FMUL R7, R78.reuse, R7 ;  /* 0x000000074e077220 */ /* 0x040fe20000400000 */
[--C-:B------:R-:W-:Y:S02]  /*6360*/  HADD2.F32 R87, -RZ, R105.reuse.H0_H0 ;  /* 0x20000069ff577230 */ /* 0x100fe40000004100 */
[C---:B------:R-:W-:Y:S01]  /*6370*/  FFMA R6, R81.reuse, R83, R6 ;  /* 0x0000005351067223 */ /* 0x040fe20000000006 */
[----:B------:R-:W-:Y:S01]  /*6380*/  F2FP.F16.E4M3.UNPACK_B R122, R90 ;  /* 0x0000005aff7a723e */ /* 0x000fe200020006ff */
[C---:B------:R-:W-:Y:S01]  /*6390*/  FFMA R7, R81.reuse, R84, R7 ;  /* 0x0000005451077223 */ /* 0x040fe20000000007 */
[C---:B------:R-:W-:Y:S01]  /*63a0*/  FFMA R8, R81.reuse, R85, R8 ;  /* 0x0000005551087223 */ /* 0x040fe20000000008 */
[----:B------:R-:W-:Y:S01]  /*63b0*/  F2FP.F16.E4M3.UNPACK_B R124, R90.H1 ;  /* 0x0000005aff7c723e */ /* 0x000fe200030006ff */
[----:B------:R-:W-:Y:S02]  /*63c0*/  HADD2.F32 R88, -RZ, R105.H1_H1 ;  /* 0x30000069ff587230 */ /* 0x000fe40000004100 */
[----:B------:R-:W-:Y:S01]  /*63d0*/  FFMA R9, R81, R86, R9 ;  /* 0x0000005651097223 */ /* 0x000fe20000000009 */
[----:B------:R-:W-:Y:S01]  /*63e0*/  F2FP.SATFINITE.E4M3.F32.PACK_AB_MERGE_C R156, R7, R6, RZ ;  /* 0x00000006079c723e */ /* 0x000fe200048070ff */
[----:B------:R-:W-:Y:S02]  /*63f0*/  HADD2.F32 R90, -RZ, R93.H1_H1 ;  /* 0x3000005dff5a7230 */ /* 0x000fe40000004100 */
[C---:B------:R-:W-:Y:S01]  /*6400*/  FMUL R10, R78.reuse, R10 ;  /* 0x0000000a4e0a7220 */ /* 0x040fe20000400000 */
[--C-:B------:R-:W-:Y:S01]  /*6410*/  HADD2.F32 R93, -RZ, R94.reuse.H0_H0 ;  /* 0x2000005eff5d7230 */ /* 0x100fe20000004100 */
[----:B------:R-:W-:Y:S01]  /*6420*/  F2FP.SATFINITE.E4M3.F32.PACK_AB_MERGE_C R156, R5, R4, R156 ;  /* 0x00000004059c723e */ /* 0x000fe2000480709c */
[----:B------:R-:W-:Y:S02]  /*6430*/  HADD2.F32 R94, -RZ, R94.H1_H1 ;  /* 0x3000005eff5e7230 */ /* 0x000fe40000004100 */
[C---:B------:R-:W-:Y:S01]  /*6440*/  FFMA R10, R81.reuse, R87, R10 ;  /* 0x00000057510a7223 */ /* 0x040fe2000000000a */
[--C-:B------:R-:W-:Y:S02]  /*6450*/  HADD2.F32 R121, -RZ, R122.reuse.H0_H0 ;  /* 0x2000007aff797230 */ /* 0x100fe40000004100 */
[C---:B------:R-:W-:Y:S01]  /*6460*/  FMUL R11, R78.reuse, R11 ;  /* 0x0000000b4e0b7220 */ /* 0x040fe20000400000 */
[----:B------:R-:W-:Y:S01]  /*6470*/  F2FP.F16.E4M3.UNPACK_B R126, R91 ;  /* 0x0000005bff7e723e */ /* 0x000fe200020006ff */
[----:B------:R-:W-:Y:S01]  /*6480*/  HADD2.F32 R122, -RZ, R122.H1_H1 ;  /* 0x3000007aff7a7230 */ /* 0x000fe20000004100 */
[----:B------:R-:W-:Y:S01]  /*6490*/  F2FP.F16.E4M3.UNPACK_B R103, R95.H1 ;  /* 0x0000005fff67723e */ /* 0x000fe200030006ff */
[C---:B------:R-:W-:Y:S01]  /*64a0*/  FFMA R11, R81.reuse, R88, R11 ;  /* 0x00000058510b7223 */ /* 0x040fe2000000000b */
[----:B------:R-:W-:Y:S01]  /*64b0*/  F2FP.F16.E4M3.UNPACK_B R128, R91.H1 ;  /* 0x0000005bff80723e */ /* 0x000fe200030006ff */
[----:B------:R-:W-:Y:S02]  /*64c0*/  HADD2.F32 R91, -RZ, R92.H0_H0 ;  /* 0x2000005cff5b7230 */ /* 0x000fe40000004100 */
[C---:B------:R-:W-:Y:S01]  /*64d0*/  FFMA R12, R81.reuse, R89, R12 ;  /* 0x00000059510c7223 */ /* 0x040fe2000000000c */
[----:B------:R-:W-:Y:S01]  /*64e0*/  FFMA R13, R81, R90, R13 ;  /* 0x0000005a510d7223 */ /* 0x000fe2000000000d */
[----:B------:R-:W-:Y:S01]  /*64f0*/  F2FP.SATFINITE.E4M3.F32.PACK_AB_MERGE_C R157, R11, R10, RZ ;  /* 0x0000000a0b9d723e */ /* 0x000fe200048070ff */
[--C-:B------:R-:W-:Y:S01]  /*6500*/  HADD2.F32 R125, -RZ, R126.reuse.H0_H0 ;  /* 0x2000007eff7d7230 */ /* 0x100fe20000004100 */
[----:B------:R-:W-:Y:S01]  /*6510*/  F2FP.F16.E4M3.UNPACK_B R101, R96 ;  /* 0x00000060ff65723e */ /* 0x000fe200020006ff */
[----:B------:R-:W-:Y:S01]  /*6520*/  HADD2.F32 R126, -RZ, R126.H1_H1 ;  /* 0x3000007eff7e7230 */ /* 0x000fe20000004100 */
[----:B------:R-:W-:Y:S01]  /*6530*/  F2FP.SATFINITE.E4M3.F32.PACK_AB_MERGE_C R157, R9, R8, R157 ;  /* 0x00000008099d723e */ /* 0x000fe2000480709d */
[----:B------:R-:W-:Y:S02]  /*6540*/  HADD2.F32 R83, -RZ, R142.H0_H0 ;  /* 0x2000008eff537230 */ /* 0x000fe40000004100 */
[C---:B------:R-:W-:Y:S01]  /*6550*/  FMUL R14, R78.reuse, R14 ;  /* 0x0000000e4e0e7220 */ /* 0x040fe20000400000 */
[----:B------:R-:W-:Y:S02]  /*6560*/  HADD2.F32 R92, -RZ, R92.H1_H1 ;  /* 0x3000005cff5c7230 */ /* 0x000fe40000004100 */
[C---:B------:R-:W-:Y:S01]  /*6570*/  FMUL R15, R78.reuse, R15 ;  /* 0x0000000f4e0f7220 */ /* 0x040fe20000400000 */
[----:B------:R-:W-:Y:S01]  /*6580*/  F2FP.F16.E4M3.UNPACK_B R100, R96.H1 ;  /* 0x00000060ff64723e */ /* 0x000fe200030006ff */
[--C-:B------:R-:W-:Y:S02]  /*6590*/  HADD2.F32 R95, -RZ, R103.reuse.H0_H0 ;  /* 0x20000067ff5f7230 */ /* 0x100fe40000004100 */
[C---:B------:R-:W-:Y:S01]  /*65a0*/  FFMA R14, R81.reuse, R91, R14 ;  /* 0x0000005b510e7223 */ /* 0x040fe2000000000e */
[C---:B------:R-:W-:Y:S01]  /*65b0*/  FFMA R15, R81.reuse, R92, R15 ;  /* 0x0000005c510f7223 */ /* 0x040fe2000000000f */
[C---:B------:R-:W-:Y:S01]  /*65c0*/  FFMA R16, R81.reuse, R93, R16 ;  /* 0x0000005d51107223 */ /* 0x040fe20000000010 */
[----:B------:R-:W-:Y:S01]  /*65d0*/  FFMA R17, R81, R94, R17 ;  /* 0x0000005e51117223 */ /* 0x000fe20000000011 */
[-C--:B------:R-:W-:Y:S01]  /*65e0*/  F2FP.F16.E4M3.UNPACK_B R102, R97.reuse ;  /* 0x00000061ff66723e */ /* 0x080fe200020006ff */
[----:B------:R-:W-:Y:S01]  /*65f0*/  HADD2.F32 R96, -RZ, R103.H1_H1 ;  /* 0x30000067ff607230 */ /* 0x000fe20000004100 */
[----:B------:R-:W-:Y:S01]  /*6600*/  F2FP.SATFINITE.E4M3.F32.PACK_AB_MERGE_C R158, R15, R14, RZ ;  /* 0x0000000e0f9e723e */ /* 0x000fe200048070ff */
[C---:B------:R-:W-:Y:S01]  /*6610*/  FMUL R18, R78.reuse, R18 ;  /* 0x000000124e127220 */ /* 0x040fe20000400000 */
[----:B------:R-:W-:Y:S01]  /*6620*/  F2FP.F16.E4M3.UNPACK_B R104, R97.H1 ;  /* 0x00000061ff68723e */ /* 0x000fe200030006ff */
[--C-:B------:R-:W-:Y:S01]  /*6630*/  HADD2.F32 R97, -RZ, R101.reuse.H0_H0 ;  /* 0x20000065ff617230 */ /* 0x100fe20000004100 */
[----:B------:R-:W-:Y:S01]  /*6640*/  F2FP.SATFINITE.E4M3.F32.PACK_AB_MERGE_C R158, R13, R12, R158 ;  /* 0x0000000c0d9e723e */ /* 0x000fe2000480709e */
[C---:B------:R-:W-:Y:S01]  /*6650*/  FFMA R18, R81.reuse, R95, R18 ;  /* 0x0000005f51127223 */ /* 0x040fe20000000012 */
[----:B------:R-:W-:Y:S01]  /*6660*/  F2FP.F16.E4M3.UNPACK_B R110, R99 ;  /* 0x00000063ff6e723e */ /* 0x000fe200020006ff */
[C---:B------:R-:W-:Y:S01]  /*6670*/  FMUL R19, R78.reuse, R19 ;  /* 0x000000134e137220 */ /* 0x040fe20000400000 */
[----:B------:R-:W-:Y:S01]  /*6680*/  F2FP.F16.E4M3.UNPACK_B R112, R99.H1 ;  /* 0x00000063ff70723e */ /* 0x000fe200030006ff */
[----:B------:R-:W-:Y:S01]  /*6690*/  HADD2.F32 R99, -RZ, R101.H1_H1 ;  /* 0x30000065ff637230 */ /* 0x000fe20000004100 */
[-C--:B------:R-:W-:Y:S01]  /*66a0*/  F2FP.F16.E4M3.UNPACK_B R106, R98.reuse ;  /* 0x00000062ff6a723e */ /* 0x080fe200020006ff */
[----:B------:R-:W-:Y:S01]  /*66b0*/  HADD2.F32 R101, -RZ, R102.H0_H0 ;  /* 0x20000066ff657230 */ /* 0x000fe20000004100 */
[----:B------:R-:W-:Y:S01]  /*66c0*/  F2FP.F16.E4M3.UNPACK_B R108, R98.H1 ;  /* 0x00000062ff6c723e */ /* 0x000fe200030006ff */
[----:B------:R-:W-:Y:S02]  /*66d0*/  HADD2.F32 R98, -RZ, R100.H0_H0 ;  /* 0x20000064ff627230 */ /* 0x000fe40000004100 */
[C---:B------:R-:W-:Y:S01]  /*66e0*/  FFMA R19, R81.reuse, R96, R19 ;  /* 0x0000006051137223 */ /* 0x040fe20000000013 */
[C---:B------:R-:W-:Y:S01]  /*66f0*/  FFMA R0, R81.reuse, R97, R0 ;  /* 0x0000006151007223 */ /* 0x040fe20000000000 */
[----:B------:R-:W-:Y:S01]  /*6700*/  FFMA R2, R81, R99, R2 ;  /* 0x0000006351027223 */ /* 0x000fe20000000002 */
[----:B------:R-:W-:Y:S02]  /*6710*/  HADD2.F32 R102, -RZ, R102.H1_H1 ;  /* 0x30000066ff667230 */ /* 0x000fe40000004100 */
[C---:B------:R-:W-:Y:S01]  /*6720*/  FMUL R3, R78.reuse, R22 ;  /* 0x000000164e037220 */ /* 0x040fe20000400000 */
[----:B------:R-:W-:Y:S01]  /*6730*/  HADD2.F32 R100, -RZ, R100.H1_H1 ;  /* 0x30000064ff647230 */ /* 0x000fe20000004100 */
[----:B------:R-:W-:Y:S01]  /*6740*/  F2FP.SATFINITE.E4M3.F32.PACK_AB_MERGE_C R159, R19, R18, RZ ;  /* 0x00000012139f723e */ /* 0x000fe200048070ff */
[--C-:B------:R-:W-:Y:S02]  /*6750*/  HADD2.F32 R105, -RZ, R106.reuse.H0_H0 ;  /* 0x2000006aff697230 */ /* 0x100fe40000004100 */
[----:B------:R-:W-:Y:S01]  /*6760*/  FFMA R3, R81, R98, R3 ;  /* 0x0000006251037223 */ /* 0x000fe20000000003 */
[----:B------:R-:W-:Y:S01]  /*6770*/  HADD2.F32 R106, -RZ, R106.H1_H1 ;  /* 0x3000006aff6a7230 */ /* 0x000fe20000004100 */
[----:B------:R-:W-:Y:S01]  /*6780*/  F2FP.SATFINITE.E4M3.F32.PACK_AB_MERGE_C R159, R17, R16, R159 ;  /* 0x00000010119f723e */ /* 0x000fe2000480709f */
[----:B------:R-:W-:Y:S02]  /*6790*/  HADD2.F32 R109, -RZ, R110.H0_H0 ;  /* 0x2000006eff6d7230 */ /* 0x000fe40000004100 */
[C---:B------:R-:W-:Y:S01]  /*67a0*/  FMUL R23, R78.reuse, R23 ;  /* 0x000000174e177220 */ /* 0x040fe20000400000 */
[--C-:B------:R-:W-:Y:S02]  /*67b0*/  HADD2.F32 R103, -RZ, R104.reuse.H0_H0 ;  /* 0x20000068ff677230 */ /* 0x100fe40000004100 */
[C---:B------:R-:W-:Y:S01]  /*67c0*/  FMUL R22, R78.reuse, R26 ;  /* 0x0000001a4e167220 */ /* 0x040fe20000400000 */
[----:B------:R-:W-:Y:S01]  /*67d0*/  HADD2.F32 R104, -RZ, R104.H1_H1 ;  /* 0x30000068ff687230 */ /* 0x000fe20000004100 */
[----:B------:R1:W-:Y:S01]  /*67e0*/  STS.128 [R168+UR43+0x2200], R156 ;  /* 0x0022009ca8007988 */ /* 0x0003e20008000c2b */
[C---:B------:R-:W-:Y:S01]  /*67f0*/  FFMA R23, R81.reuse, R100, R23 ;  /* 0x0000006451177223 */ /* 0x040fe20000000017 */
[C---:B------:R-:W-:Y:S01]  /*6800*/  FFMA R20, R81.reuse, R101, R20 ;  /* 0x0000006551147223 */ /* 0x040fe20000000014 */
[C---:B------:R-:W-:Y:S01]  /*6810*/  FFMA R21, R81.reuse, R102, R21 ;  /* 0x0000006651157223 */ /* 0x040fe20000000015 */
[----:B------:R-:W-:Y:S01]  /*6820*/  FFMA R22, R81, R103, R22 ;  /* 0x0000006751167223 */ /* 0x000fe20000000016 */
[----:B------:R-:W-:Y:S01]  /*6830*/  HADD2.F32 R110, -RZ, R110.H1_H1 ;  /* 0x3000006eff6e7230 */ /* 0x000fe20000004100 */
[----:B------:R-:W-:Y:S01]  /*6840*/  F2FP.SATFINITE.E4M3.F32.PACK_AB_MERGE_C R161, R23, R3, RZ ;  /* 0x0000000317a1723e */ /* 0x000fe200048070ff */
[C---:B------:R-:W-:Y:S01]  /*6850*/  FMUL R27, R78.reuse, R27 ;  /* 0x0000001b4e1b7220 */ /* 0x040fe20000400000 */
[--C-:B------:R-:W-:Y:S02]  /*6860*/  HADD2.F32 R107, -RZ, R108.reuse.H0_H0 ;  /* 0x2000006cff6b7230 */ /* 0x100fe40000004100 */
[----:B------:R-:W-:Y:S01]  /*6870*/  FMUL R26, R78, R30 ;  /* 0x0000001e4e1a7220 */ /* 0x000fe20000400000 */
[----:B------:R-:W-:Y:S01]  /*6880*/  HADD2.F32 R108, -RZ, R108.H1_H1 ;  /* 0x3000006cff6c7230 */ /* 0x000fe20000004100 */
[----:B------:R-:W-:Y:S01]  /*6890*/  F2FP.SATFINITE.E4M3.F32.PACK_AB_MERGE_C R160, R2, R0, R161 ;  /* 0x0000000002a0723e */ /* 0x000fe200048070a1 */
[C---:B------:R-:W-:Y:S01]  /*68a0*/  FFMA R27, R81.reuse, R104, R27 ;  /* 0x00000068511b7223 */ /* 0x040fe2000000001b */
[C---:B------:R-:W-:Y:S01]  /*68b0*/  FFMA R24, R81.reuse, R105, R24 ;  /* 0x0000006951187223 */ /* 0x040fe20000000018 */
[C---:B------:R-:W-:Y:S01]  /*68c0*/  FFMA R25, R81.reuse, R106, R25 ;  /* 0x0000006a51197223 */ /* 0x040fe20000000019 */
[----:B------:R-:W-:Y:S01]  /*68d0*/  FFMA R26, R81, R107, R26 ;  /* 0x0000006b511a7223 */ /* 0x000fe2000000001a */
[C---:B------:R-:W-:Y:S01]  /*68e0*/  FMUL R31, R78.reuse, R31 ;  /* 0x0000001f4e1f7220 */ /* 0x040fe20000400000 */
[--C-:B------:R-:W-:Y:S01]  /*68f0*/  HADD2.F32 R111, -RZ, R112.reuse.H0_H0 ;  /* 0x20000070ff6f7230 */ /* 0x100fe20000004100 */
[----:B------:R-:W-:Y:S01]  /*6900*/  F2FP.SATFINITE.E4M3.F32.PACK_AB_MERGE_C R162, R27, R22, RZ ;  /* 0x000000161ba2723e */ /* 0x000fe200048070ff */
[----:B------:R-:W-:Y:S02]  /*6910*/  HADD2.F32 R112, -RZ, R112.H1_H1 ;  /* 0x30000070ff707230 */ /* 0x000fe40000004100 */
[C---:B------:R-:W-:Y:S01]  /*6920*/  FFMA R31, R81.reuse, R108, R31 ;  /* 0x0000006c511f7223 */ /* 0x040fe2000000001f */
[----:B------:R-:W-:Y:S01]  /*6930*/  FFMA R28, R81, R109, R28 ;  /* 0x0000006d511c7223 */ /* 0x000fe2000000001c */
[----:B------:R-:W-:Y:S01]  /*6940*/  F2FP.SATFINITE.E4M3.F32.PACK_AB_MERGE_C R161, R21, R20, R162 ;  /* 0x0000001415a1723e */ /* 0x000fe200048070a2 */
[----:B------:R-:W-:Y:S01]  /*6950*/  FFMA R29, R81, R110, R29 ;  /* 0x0000006e511d7223 */ /* 0x000fe2000000001d */
[C---:B------:R-:W-:Y:S01]  /*6960*/  FMUL R30, R78.reuse, R34 ;  /* 0x000000224e1e7220 */ /* 0x040fe20000400000 */
[----:B------:R-:W-:Y:S01]  /*6970*/  F2FP.SATFINITE.E4M3.F32.PACK_AB_MERGE_C R163, R31, R26, RZ ;  /* 0x0000001a1fa3723e */ /* 0x000fe200048070ff */
[C---:B------:R-:W-:Y:S01]  /*6980*/  FMUL R35, R78.reuse, R35 ;  /* 0x000000234e237220 */ /* 0x040fe20000400000 */
[--C-:B------:R-:W-:Y:S02]  /*6990*/  HADD2.F32 R115, -RZ, R116.reuse.H0_H0 ;  /* 0x20000074ff737230 */ /* 0x100fe40000004100 */
[----:B------:R-:W-:Y:S01]  /*69a0*/  FFMA R30, R81, R111, R30 ;  /* 0x0000006f511e7223 */ /* 0x000fe2000000001e */
[----:B------:R-:W-:Y:S01]  /*69b0*/  F2FP.SATFINITE.E4M3.F32.PACK_AB_MERGE_C R162, R25, R24, R163 ;  /* 0x0000001819a2723e */ /* 0x000fe200048070a3 */
[C---:B------:R-:W-:Y:S01]  /*69c0*/  FFMA R35, R81.reuse, R112, R35 ;  /* 0x0000007051237223 */ /* 0x040fe20000000023 */
[C---:B------:R-:W-:Y:S01]  /*69d0*/  FFMA R32, R81.reuse, R113, R32 ;  /* 0x0000007151207223 */ /* 0x040fe20000000020 */
[----:B------:R-:W-:Y:S01]  /*69e0*/  FFMA R33, R81, R114, R33 ;  /* 0x0000007251217223 */ /* 0x000fe20000000021 */
[----:B------:R-:W-:Y:S02]  /*69f0*/  HADD2.F32 R116, -RZ, R116.H1_H1 ;  /* 0x30000074ff747230 */ /* 0x000fe40000004100 */
        /* <DEDUP_REMOVED lines=9> */
[----:B------:R-:W-:Y:S01]  /*6a90*/  HADD2.F32 R120, -RZ, R120.H1_H1 ;  /* 0x30000078ff787230 */ /* 0x000fe20000004100 */
[----:B------:R1:W-:Y:S01]  /*6aa0*/  STS.128 [R178+0x2010], R160 ;  /* 0x002010a0b2007388 */ /* 0x0003e20000000c00 */
[----:B------:R-:W-:Y:S01]  /*6ab0*/  F2FP.SATFINITE.E4M3.F32.PACK_AB_MERGE_C R184, R39, R34, RZ ;  /* 0x0000002227b8723e */ /* 0x000fe200048070ff */
[C---:B------:R-:W-:Y:S01]  /*6ac0*/  FMUL R38, R78.reuse, R42 ;  /* 0x0000002a4e267220 */ /* 0x040fe20000400000 */
[C---:B------:R-:W-:Y:S01]  /*6ad0*/  FMUL R43, R78.reuse, R43 ;  /* 0x0000002b4e2b7220 */ /* 0x040fe20000400000 */
[--C-:B------:R-:W-:Y:S01]  /*6ae0*/  HADD2.F32 R123, -RZ, R124.reuse.H0_H0 ;  /* 0x2000007cff7b7230 */ /* 0x100fe20000004100 */
[----:B------:R-:W-:Y:S01]  /*6af0*/  F2FP.SATFINITE.E4M3.F32.PACK_AB_MERGE_C R184, R33, R32, R184 ;  /* 0x0000002021b8723e */ /* 0x000fe200048070b8 */
[C---:B------:R-:W-:Y:S01]  /*6b00*/  FFMA R38, R81.reuse, R119, R38 ;  /* 0x0000007751267223 */ /* 0x040fe20000000026 */
        /* <DEDUP_REMOVED lines=12> */
[C---:B------:R-:W-:Y:S01]  /*6bd0*/  FFMA R45, R81.reuse, R126, R45 ;  /* 0x0000007e512d7223 */ /* 0x040fe2000000002d */
[----:B------:R-:W-:Y:S02]  /*6be0*/  HADD2.F32 R128, -RZ, R128.H1_H1 ;  /* 0x30000080ff807230 */ /* 0x000fe40000004100 */
[C---:B------:R-:W-:Y:S01]  /*6bf0*/  FMUL R46, R78.reuse, R50 ;  /* 0x000000324e2e7220 */ /* 0x040fe20000400000 */
[C---:B------:R-:W-:Y:S01]  /*6c00*/  FMUL R51, R78.reuse, R51 ;  /* 0x000000334e337220 */ /* 0x040fe20000400000 */
[--C-:B------:R-:W-:Y:S02]  /*6c10*/  HADD2.F32 R131, -RZ, R132.reuse.H0_H0 ;  /* 0x20000084ff837230 */ /* 0x100fe40000004100 */
[C---:B------:R-:W-:Y:S01]  /*6c20*/  FMUL R50, R78.reuse, R54 ;  /* 0x000000364e327220 */ /* 0x040fe20000400000 */
[C---:B------:R-:W-:Y:S01]  /*6c30*/  FFMA R46, R81.reuse, R127, R46 ;  /* 0x0000007f512e7223 */ /* 0x040fe2000000002e */
[----:B------:R-:W-:Y:S02]  /*6c40*/  HADD2.F32 R132, -RZ, R132.H1_H1 ;  /* 0x30000084ff847230 */ /* 0x000fe40000004100 */
[C---:B------:R-:W-:Y:S01]  /*6c50*/  FFMA R51, R81.reuse, R128, R51 ;  /* 0x0000008051337223 */ /* 0x040fe20000000033 */
[C---:B------:R-:W-:Y:S01]  /*6c60*/  FMUL R55, R78.reuse, R55 ;  /* 0x000000374e377220 */ /* 0x040fe20000400000 */
[C---:B------:R-:W-:Y:S01]  /*6c70*/  FFMA R48, R81.reuse, R129, R48 ;  /* 0x0000008151307223 */ /* 0x040fe20000000030 */
[C---:B------:R-:W-:Y:S01]  /*6c80*/  FFMA R49, R81.reuse, R130, R49 ;  /* 0x0000008251317223 */ /* 0x040fe20000000031 */
[--C-:B------:R-:W-:Y:S02]  /*6c90*/  HADD2.F32 R135, -RZ, R136.reuse.H0_H0 ;  /* 0x20000088ff877230 */ /* 0x100fe40000004100 */
[C---:B------:R-:W-:Y:S01]  /*6ca0*/  FFMA R50, R81.reuse, R131, R50 ;  /* 0x0000008351327223 */ /* 0x040fe20000000032 */
[----:B------:R-:W-:Y:S02]  /*6cb0*/  HADD2.F32 R136, -RZ, R136.H1_H1 ;  /* 0x30000088ff887230 */ /* 0x000fe40000004100 */
[C---:B------:R-:W-:Y:S01]  /*6cc0*/  FMUL R54, R78.reuse, R58 ;  /* 0x0000003a4e367220 */ /* 0x040fe20000400000 */
        /* <DEDUP_REMOVED lines=16> */
[----:B------:R-:W-:Y:S01]  /*6dd0*/  FFMA R63, R81, R140, R63 ;  /* 0x0000008c513f7223 */ /* 0x000fe2000000003f */
[----:B------:R-:W-:Y:S01]  /*6de0*/  FMUL R67, R78, R67 ;  /* 0x000000434e437220 */ /* 0x000fe20000400000 */
[----:B------:R-:W-:Y:S01]  /*6df0*/  F2FP.SATFINITE.E4M3.F32.PACK_AB_MERGE_C R186, R47, R42, RZ ;  /* 0x0000002a2fba723e */ /* 0x000fe200048070ff */
[----:B------:R-:W-:Y:S01]  /*6e00*/  FFMA R60, R81, R83, R60 ;  /* 0x00000053513c7223 */ /* 0x000fe2000000003c */
[----:B------:R-:W-:Y:S01]  /*6e10*/  F2FP.SATFINITE.E4M3.F32.PACK_AB_MERGE_C R187, R51, R46, RZ ;  /* 0x0000002e33bb723e */ /* 0x000fe200048070ff */
[C---:B------:R-:W-:Y:S01]  /*6e20*/  FFMA R61, R81.reuse, R80, R61 ;  /* 0x00000050513d7223 */ /* 0x040fe2000000003d */
[C---:B------:R-:W-:Y:S01]  /*6e30*/  FFMA R62, R81.reuse, R85, R62 ;  /* 0x00000055513e7223 */ /* 0x040fe2000000003e */
[----:B------:R-:W-:Y:S01]  /*6e40*/  FFMA R67, R81, R82, R67 ;  /* 0x0000005251437223 */ /* 0x000fe20000000043 */
[----:B------:R-:W-:Y:S02]  /*6e50*/  F2FP.SATFINITE.E4M3.F32.PACK_AB_MERGE_C R186, R41, R40, R186 ;  /* 0x0000002829ba723e */ /* 0x000fe400048070ba */
[----:B------:R-:W-:Y:S02]  /*6e60*/  F2FP.SATFINITE.E4M3.F32.PACK_AB_MERGE_C R187, R45, R44, R187 ;  /* 0x0000002c2dbb723e */ /* 0x000fe400048070bb */
[----:B------:R-:W-:Y:S02]  /*6e70*/  F2FP.SATFINITE.E4M3.F32.PACK_AB_MERGE_C R188, R55, R50, RZ ;  /* 0x0000003237bc723e */ /* 0x000fe400048070ff */
[----:B------:R-:W-:Y:S01]  /*6e80*/  F2FP.SATFINITE.E4M3.F32.PACK_AB_MERGE_C R189, R59, R54, RZ ;  /* 0x000000363bbd723e */ /* 0x000fe200048070ff */
[----:B------:R1:W-:Y:S01]  /*6e90*/  STS.128 [R177+0x2020], R184 ;  /* 0x002020b8b1007388 */ /* 0x0003e20000000c00 */
[----:B------:R-:W-:Y:S02]  /*6ea0*/  F2FP.SATFINITE.E4M3.F32.PACK_AB_MERGE_C R190, R63, R58, RZ ;  /* 0x0000003a3fbe723e */ /* 0x000fe400048070ff */
[----:B------:R-:W-:Y:S02]  /*6eb0*/  F2FP.SATFINITE.E4M3.F32.PACK_AB_MERGE_C R182, R67, R62, RZ ;  /* 0x0000003e43b6723e */ /* 0x000fe400048070ff */
[----:B------:R-:W-:Y:S02]  /*6ec0*/  F2FP.SATFINITE.E4M3.F32.PACK_AB_MERGE_C R188, R49, R48, R188 ;  /* 0x0000003031bc723e */ /* 0x000fe400048070bc */
[----:B------:R-:W-:Y:S02]  /*6ed0*/  F2FP.SATFINITE.E4M3.F32.PACK_AB_MERGE_C R189, R53, R52, R189 ;  /* 0x0000003435bd723e */ /* 0x000fe400048070bd */
[----:B------:R-:W-:Y:S02]  /*6ee0*/  F2FP.SATFINITE.E4M3.F32.PACK_AB_MERGE_C R190, R57, R56, R190 ;  /* 0x0000003839be723e */ /* 0x000fe400048070be */
[----:B------:R-:W-:Y:S02]  /*6ef0*/  F2FP.SATFINITE.E4M3.F32.PACK_AB_MERGE_C R191, R61, R60, R182 ;  /* 0x0000003c3dbf723e */ /* 0x000fe400048070b6 */
[----:B------:R-:W-:Y:S03]  /*6f00*/  IADD3 R76, PT, PT, R76, 0x1, RZ ;  /* 0x000000014c4c7810 */ /* 0x000fe60007ffe0ff */
[----:B------:R1:W-:Y:S01]  /*6f10*/  STS.128 [R176+0x2030], R188 ;  /* 0x002030bcb0007388 */ /* 0x0003e20000000c00 */
[----:B------:R-:W-:Y:S01]  /*6f20*/  @!PT LDS RZ, [RZ] ;  /* 0x00000000fffff984 */ /* 0x000fe20000000800 */
[----:B------:R-:W-:Y:S01]  /*6f30*/  @!PT LDS RZ, [RZ] ;  /* 0x00000000fffff984 */ /* 0x000fe20000000800 */
[----:B------:R-:W-:Y:S01]  /*6f40*/  @!PT LDS RZ, [RZ] ;  /* 0x00000000fffff984 */ /* 0x000fe20000000800 */
[----:B------:R-:W-:Y:S01]  /*6f50*/  @!PT LDS RZ, [RZ] ;  /* 0x00000000fffff984 */ /* 0x000fe20000000800 */
[----:B------:R3:W-:Y:S07]  /*6f60*/  MEMBAR.ALL.CTA ;  /* 0x0000000000007992 */ /* 0x0007ee0000008000 */
[----:B---3--:R-:W3:Y:S02]  /*6f70*/  FENCE.VIEW.ASYNC.S ;  /* 0x00000000000073c6 */ /* 0x008ee40000000000 */
[----:B---3--:R-:W-:Y:S06]  /*6f80*/  BAR.SYNC.DEFER_BLOCKING 0x1, 0x80 ;  /* 0x0042000000007b1d */ /* 0x008fec0000010000 */
[----:B------:R-:W-:Y:S05]  /*6f90*/  @P0 BRA `(.L_x_107) ;  /* 0x0000000000340947 */ /* 0x000fea0003800000 */
[----:B------:R-:W-:Y:S01]  /*6fa0*/  UIADD3 UR12, UPT, UPT, UR43, 0x2200, URZ ;  /* 0x000022002b0c7890 */ /* 0x000fe2000fffe0ff */
[----:B------:R-:W-:Y:S01]  /*6fb0*/  R2UR UR9, R155 ;  /* 0x000000009b0972ca */ /* 0x000fe200000e0000 */
[----:B------:R-:W-:Y:S01]  /*6fc0*/  UIADD3 UR10, UP0, UPT, UR46, 0x680, URZ ;  /* 0x000006802e0a7890 */ /* 0x000fe2000ff1e0ff */
[----:B------:R-:W-:Y:S01]  /*6fd0*/  R2UR UR8, R165 ;  /* 0x00000000a50872ca */ /* 0x000fe200000e0000 */
[----:B------:R-:W-:Y:S02]  /*6fe0*/  UMOV UR7, UR36 ;  /* 0x0000002400077c82 */ /* 0x000fe40008000000 */
[----:B------:R-:W-:Y:S01]  /*6ff0*/  IMAD.U32 R179, RZ, RZ, UR12 ;  /* 0x0000000cffb37e24 */ /* 0x000fe2000f8e00ff */
[----:B------:R-:W-:Y:S04]  /*7000*/  UIADD3.X UR11, UPT, UPT, URZ, UR47, URZ, UP0, !UPT ;  /* 0x0000002fff0b7290 */ /* 0x000fe800087fe4ff */
[----:B------:R-:W-:Y:S03]  /*7010*/  R2UR UR4, R179 ;  /* 0x00000000b30472ca */ /* 0x000fe600000e0000 */
[----:B------:R-:W-:Y:S02]  /*7020*/  USHF.L.U32 UR5, UR9, 0x6, URZ ;  /* 0x0000000609057899 */ /* 0x000fe400080006ff */
[----:B------:R-:W-:Y:S09]  /*7030*/  USHF.L.U32 UR6, UR8, 0x7, URZ ;  /* 0x0000000708067899 */ /* 0x000ff200080006ff */
[----:B------:R3:W-:Y:S01]  /*7040*/  UTMASTG.3D [UR4], [UR10] ;  /* 0x000000040a0073b5 */ /* 0x0007e20008010000 */
[----:B------:R0:W-:Y:S01]  /*7050*/  UTMACMDFLUSH ;  /* 0x00000000000079b7 */ /* 0x0001e20000000000 */
[----:B---3--:R-:W-:Y:S04]  /*7060*/  DEPBAR.LE SB0, 0x0 ;  /* 0x000080000000791a */ /* 0x008fe80000000000 */
.L_x_107:
[----:B------:R-:W-:Y:S05]  /*7070*/  BSYNC.RECONVERGENT B0 ;  /* 0x0000000000007941 */ /* 0x000fea0003800200 */
.L_x_106:
[----:B------:R-:W-:Y:S01]  /*7080*/  BAR.SYNC.DEFER_BLOCKING 0x1, 0x80 ;  /* 0x0042000000007b1d */ /* 0x000fe20000010000 */
[----:B------:R-:W-:Y:S01]  /*7090*/  ISETP.NE.AND P2, PT, R180, RZ, PT ;  /* 0x000000ffb400720c */ /* 0x000fe20003f45270 */
[----:B------:R-:W-:Y:S01]  /*70a0*/  IMAD.IADD R155, R75, 0x1, R143 ;  /* 0x000000014b9b7824 */ /* 0x000fe200078e028f */
[----:B------:R-:W-:Y:S01]  /*70b0*/  ISETP.NE.AND P0, PT, R181, 0x2, PT ;  /* 0x00000002b500780c */ /* 0x000fe20003f05270 */
[----:B------:R-:W-:Y:S01]  /*70c0*/  IMAD.IADD R165, R77, 0x1, R154 ;  /* 0x000000014da57824 */ /* 0x000fe200078e029a */
[----:B------:R-:W-:Y:S02]  /*70d0*/  ISETP.NE.AND P1, PT, R76, 0x4, PT ;  /* 0x000000044c00780c */ /* 0x000fe40003f25270 */
[----:B------:R-:W-:Y:S02]  /*70e0*/  SEL R3, RZ, 0x1, P0 ;  /* 0x00000001ff037807 */ /* 0x000fe40000000000 */
[----:B------:R-:W-:Y:S02]  /*70f0*/  SEL R0, RZ, 0x1, P1 ;  /* 0x00000001ff007807 */ /* 0x000fe40000800000 */
[----:B------:R-:W-:Y:S02]  /*7100*/  LOP3.LUT R174, R174, R3, RZ, 0x3c, !PT ;  /* 0x00000003aeae7212 */ /* 0x000fe400078e3cff */
[----:B------:R-:W-:Y:S02]  /*7110*/  LOP3.LUT R175, R175, R0, RZ, 0x3c, !PT ;  /* 0x00000000afaf7212 */ /* 0x000fe400078e3cff */
[----:B------:R-:W-:Y:S02]  /*7120*/  @P2 R2UR UR36, R171 ;  /* 0x00000000ab2422ca */ /* 0x000fe400000e0000 */
[----:B------:R-:W-:Y:S02]  /*7130*/  SEL R181, R181, RZ, P0 ;  /* 0x000000ffb5b57207 */ /* 0x000fe40000000000 */
[----:B------:R-:W-:Y:S01]  /*7140*/  SEL R76, R76, RZ, P1 ;  /* 0x000000ff4c4c7207 */ /* 0x000fe20000800000 */
[----:B------:R-:W-:Y:S10]  /*7150*/  @P2 BRA `(.L_x_108) ;  /* 0xffffffdc00702947 */ /* 0x000ff4000383ffff */
[----:B------:R-:W-:Y:S05]  /*7160*/  EXIT ;  /* 0x000000000000794d */ /* 0x000fea0003800000 */
.L_x_20:
[----:B--2---:R2:W1:Y:S02]  /*7170*/  SYNCS.PHASECHK.TRANS64.TRYWAIT P0, [R3+URZ+0x1a0], R2 ;  /* 0x0001a002030075a7 */ /* 0x00446400080011ff */
[----:B-1----:R-:W-:Y:S05]  /*7180*/  @!P0 NANOSLEEP.SYNCS 0x989680 ;  /* 0x009896800000895d */ /* 0x002fea0003900000 */
[----:B------:R-:W1:Y:S02]  /*7190*/  @!P0 SYNCS.PHASECHK.TRANS64 P0, [R3+URZ+0x1a0], R2 ;  /* 0x0001a002030085a7 */ /* 0x000e6400080010ff */
[----:B-1----:R-:W-:Y:S05]  /*71a0*/  @!P0 BRA `(.L_x_20) ;  /* 0xfffffffc00f08947 */ /* 0x002fea000383ffff */
[----:B------:R-:W-:Y:S05]  /*71b0*/  BRA `(.L_x_109) ;  /* 0xffffffa400647947 */ /* 0x000fea000383ffff */
.L_x_23:
[----:B-1----:R-:W-:-:S07]  /*71c0*/  MOV R2, UR33 ;  /* 0x0000002100027c02 */ /* 0x002fce0008000f00 */
.L_x_110:
[----:B-1----:R1:W2:Y:S02]  /*71d0*/  SYNCS.PHASECHK.TRANS64.TRYWAIT P0, [R2+URZ+0x88], R5 ;  /* 0x00008805020075a7 */ /* 0x0022a400080011ff */
[----:B--2---:R-:W-:Y:S05]  /*71e0*/  @!P0 NANOSLEEP.SYNCS 0x989680 ;  /* 0x009896800000895d */ /* 0x004fea0003900000 */
[----:B------:R-:W2:Y:S02]  /*71f0*/  @!P0 SYNCS.PHASECHK.TRANS64 P0, [R2+URZ+0x88], R5 ;  /* 0x00008805020085a7 */ /* 0x000ea400080010ff */
[----:B--2---:R-:W-:Y:S05]  /*7200*/  @!P0 BRA `(.L_x_110) ;  /* 0xfffffffc00f08947 */ /* 0x004fea000383ffff */
[----:B------:R-:W-:Y:S05]  /*7210*/  BRA `(.L_x_22) ;  /* 0xffffffa400b47947 */ /* 0x000fea000383ffff */
.L_x_29:
[----:B-1----:R-:W-:-:S07]  /*7220*/  MOV R2, UR17 ;  /* 0x0000001100027c02 */ /* 0x002fce0008000f00 */
.L_x_111:
[----:B-1----:R1:W2:Y:S02]  /*7230*/  SYNCS.PHASECHK.TRANS64.TRYWAIT P0, [R2+URZ+0x88], R5 ;  /* 0x00008805020075a7 */ /* 0x0022a400080011ff */
[----:B--2---:R-:W-:Y:S05]  /*7240*/  @!P0 NANOSLEEP.SYNCS 0x989680 ;  /* 0x009896800000895d */ /* 0x004fea0003900000 */
[----:B------:R-:W2:Y:S02]  /*7250*/  @!P0 SYNCS.PHASECHK.TRANS64 P0, [R2+URZ+0x88], R5 ;  /* 0x00008805020085a7 */ /* 0x000ea400080010ff */
[----:B--2---:R-:W-:Y:S05]  /*7260*/  @!P0 BRA `(.L_x_111) ;  /* 0xfffffffc00f08947 */ /* 0x004fea000383ffff */
[----:B------:R-:W-:Y:S05]  /*7270*/  BRA `(.L_x_28) ;  /* 0xffffffa8005c7947 */ /* 0x000fea000383ffff */
.L_x_33:
[----:B-1----:R1:W2:Y:S02]  /*7280*/  SYNCS.PHASECHK.TRANS64.TRYWAIT P0, [R2+URZ+0x130], R3 ;  /* 0x00013003020075a7 */ /* 0x0022a400080011ff */
[----:B--2---:R-:W-:Y:S05]  /*7290*/  @!P0 NANOSLEEP.SYNCS 0x989680 ;  /* 0x009896800000895d */ /* 0x004fea0003900000 */
[----:B------:R-:W2:Y:S02]  /*72a0*/  @!P0 SYNCS.PHASECHK.TRANS64 P0, [R2+URZ+0x130], R3 ;  /* 0x00013003020085a7 */ /* 0x000ea400080010ff */
[----:B--2---:R-:W-:Y:S05]  /*72b0*/  @!P0 BRA `(.L_x_33) ;  /* 0xfffffffc00f08947 */ /* 0x004fea000383ffff */
[----:B------:R-:W-:Y:S05]  /*72c0*/  BRA `(.L_x_112) ;  /* 0xffffffa800ec7947 */ /* 0x000fea000383ffff */
.L_x_37:
[----:B----4-:R-:W-:-:S07]  /*72d0*/  MOV R0, UR5 ;  /* 0x0000000500007c02 */ /* 0x010fce0008000f00 */
.L_x_113:
[----:B-1----:R1:W2:Y:S02]  /*72e0*/  SYNCS.PHASECHK.TRANS64.TRYWAIT P0, [R0+URZ], R3 ;  /* 0x00000003000075a7 */ /* 0x0022a400080011ff */
[----:B--2---:R-:W-:Y:S05]  /*72f0*/  @!P0 NANOSLEEP.SYNCS 0x989680 ;  /* 0x009896800000895d */ /* 0x004fea0003900000 */
[----:B------:R-:W2:Y:S02]  /*7300*/  @!P0 SYNCS.PHASECHK.TRANS64 P0, [R0+URZ], R3 ;  /* 0x00000003000085a7 */ /* 0x000ea400080010ff */
[----:B--2---:R-:W-:Y:S05]  /*7310*/  @!P0 BRA `(.L_x_113) ;  /* 0xfffffffc00f08947 */ /* 0x004fea000383ffff */
[----:B------:R-:W-:Y:S05]  /*7320*/  BRA `(.L_x_114) ;  /* 0xffffffb0005c7947 */ /* 0x000fea000383ffff */
.L_x_38:
[----:B----4-:R-:W-:-:S07]  /*7330*/  MOV R0, UR5 ;  /* 0x0000000500007c02 */ /* 0x010fce0008000f00 */
.L_x_115:
[----:B-1----:R1:W2:Y:S02]  /*7340*/  SYNCS.PHASECHK.TRANS64.TRYWAIT P0, [R0+URZ], R3 ;  /* 0x00000003000075a7 */ /* 0x0022a400080011ff */
[----:B--2---:R-:W-:Y:S05]  /*7350*/  @!P0 NANOSLEEP.SYNCS 0x989680 ;  /* 0x009896800000895d */ /* 0x004fea0003900000 */
[----:B------:R-:W2:Y:S02]  /*7360*/  @!P0 SYNCS.PHASECHK.TRANS64 P0, [R0+URZ], R3 ;  /* 0x00000003000085a7 */ /* 0x000ea400080010ff */
[----:B--2---:R-:W-:Y:S05]  /*7370*/  @!P0 BRA `(.L_x_115) ;  /* 0xfffffffc00f08947 */ /* 0x004fea000383ffff */
[----:B------:R-:W-:Y:S05]  /*7380*/  BRA `(.L_x_116) ;  /* 0xffffffb000687947 */ /* 0x000fea000383ffff */
.L_x_39:
[----:B----4-:R-:W-:-:S07]  /*7390*/  MOV R0, UR5 ;  /* 0x0000000500007c02 */ /* 0x010fce0008000f00 */
.L_x_117:
[----:B-1----:R1:W2:Y:S02]  /*73a0*/  SYNCS.PHASECHK.TRANS64.TRYWAIT P0, [R0+URZ], R3 ;  /* 0x00000003000075a7 */ /* 0x0022a400080011ff */
[----:B--2---:R-:W-:Y:S05]  /*73b0*/  @!P0 NANOSLEEP.SYNCS 0x989680 ;  /* 0x009896800000895d */ /* 0x004fea0003900000 */
[----:B------:R-:W2:Y:S02]  /*73c0*/  @!P0 SYNCS.PHASECHK.TRANS64 P0, [R0+URZ], R3 ;  /* 0x00000003000085a7 */ /* 0x000ea400080010ff */
[----:B--2---:R-:W-:Y:S05]  /*73d0*/  @!P0 BRA `(.L_x_117) ;  /* 0xfffffffc00f08947 */ /* 0x004fea000383ffff */
[----:B------:R-:W-:Y:S05]  /*73e0*/  BRA `(.L_x_118) ;  /* 0xffffffb000747947 */ /* 0x000fea000383ffff */
.L_x_40:
[----:B----4-:R-:W-:-:S07]  /*73f0*/  MOV R0, UR5 ;  /* 0x0000000500007c02 */ /* 0x010fce0008000f00 */
.L_x_119:
[----:B-1----:R1:W2:Y:S02]  /*7400*/  SYNCS.PHASECHK.TRANS64.TRYWAIT P0, [R0+URZ], R3 ;  /* 0x00000003000075a7 */ /* 0x0022a400080011ff */
[----:B--2---:R-:W-:Y:S05]  /*7410*/  @!P0 NANOSLEEP.SYNCS 0x989680 ;  /* 0x009896800000895d */ /* 0x004fea0003900000 */
[----:B------:R-:W2:Y:S02]  /*7420*/  @!P0 SYNCS.PHASECHK.TRANS64 P0, [R0+URZ], R3 ;  /* 0x00000003000085a7 */ /* 0x000ea400080010ff */
[----:B--2---:R-:W-:Y:S05]  /*7430*/  @!P0 BRA `(.L_x_119) ;  /* 0xfffffffc00f08947 */ /* 0x004fea000383ffff */
[----:B------:R-:W-:Y:S05]  /*7440*/  BRA `(.L_x_120) ;  /* 0xffffffb000807947 */ /* 0x000fea000383ffff */
.L_x_41:
[----:B----4-:R-:W-:-:S07]  /*7450*/  MOV R0, UR5 ;  /* 0x0000000500007c02 */ /* 0x010fce0008000f00 */
.L_x_121:
[----:B-1----:R1:W2:Y:S02]  /*7460*/  SYNCS.PHASECHK.TRANS64.TRYWAIT P0, [R0+URZ], R3 ;  /* 0x00000003000075a7 */ /* 0x0022a400080011ff */
[----:B--2---:R-:W-:Y:S05]  /*7470*/  @!P0 NANOSLEEP.SYNCS 0x989680 ;  /* 0x009896800000895d */ /* 0x004fea0003900000 */
[----:B------:R-:W2:Y:S02]  /*7480*/  @!P0 SYNCS.PHASECHK.TRANS64 P0, [R0+URZ], R3 ;  /* 0x00000003000085a7 */ /* 0x000ea400080010ff */
[----:B--2---:R-:W-:Y:S05]  /*7490*/  @!P0 BRA `(.L_x_121) ;  /* 0xfffffffc00f08947 */ /* 0x004fea000383ffff */
[----:B------:R-:W-:Y:S05]  /*74a0*/  BRA `(.L_x_122) ;  /* 0xffffffb0008c7947 */ /* 0x000fea000383ffff */
.L_x_42:
[----:B----4-:R-:W-:-:S07]  /*74b0*/  MOV R0, UR5 ;  /* 0x0000000500007c02 */ /* 0x010fce0008000f00 */
.L_x_123:
[----:B-1----:R1:W2:Y:S02]  /*74c0*/  SYNCS.PHASECHK.TRANS64.TRYWAIT P0, [R0+URZ], R3 ;  /* 0x00000003000075a7 */ /* 0x0022a400080011ff */
[----:B--2---:R-:W-:Y:S05]  /*74d0*/  @!P0 NANOSLEEP.SYNCS 0x989680 ;  /* 0x009896800000895d */ /* 0x004fea0003900000 */
[----:B------:R-:W2:Y:S02]  /*74e0*/  @!P0 SYNCS.PHASECHK.TRANS64 P0, [R0+URZ], R3 ;  /* 0x00000003000085a7 */ /* 0x000ea400080010ff */
[----:B--2---:R-:W-:Y:S05]  /*74f0*/  @!P0 BRA `(.L_x_123) ;  /* 0xfffffffc00f08947 */ /* 0x004fea000383ffff */
[----:B------:R-:W-:Y:S05]  /*7500*/  BRA `(.L_x_124) ;  /* 0xffffffb000987947 */ /* 0x000fea000383ffff */
.L_x_43:
[----:B----4-:R-:W-:-:S07]  /*7510*/  MOV R0, UR5 ;  /* 0x0000000500007c02 */ /* 0x010fce0008000f00 */
.L_x_125:
[----:B-1----:R1:W2:Y:S02]  /*7520*/  SYNCS.PHASECHK.TRANS64.TRYWAIT P0, [R0+URZ], R3 ;  /* 0x00000003000075a7 */ /* 0x0022a400080011ff */
[----:B--2---:R-:W-:Y:S05]  /*7530*/  @!P0 NANOSLEEP.SYNCS 0x989680 ;  /* 0x009896800000895d */ /* 0x004fea0003900000 */
[----:B------:R-:W2:Y:S02]  /*7540*/  @!P0 SYNCS.PHASECHK.TRANS64 P0, [R0+URZ], R3 ;  /* 0x00000003000085a7 */ /* 0x000ea400080010ff */
[----:B--2---:R-:W-:Y:S05]  /*7550*/  @!P0 BRA `(.L_x_125) ;  /* 0xfffffffc00f08947 */ /* 0x004fea000383ffff */
[----:B------:R-:W-:Y:S05]  /*7560*/  BRA `(.L_x_126) ;  /* 0xffffffb000a47947 */ /* 0x000fea000383ffff */
.L_x_44:
[----:B----4-:R-:W-:-:S07]  /*7570*/  MOV R0, UR5 ;  /* 0x0000000500007c02 */ /* 0x010fce0008000f00 */
.L_x_127:
[----:B-1----:R1:W2:Y:S02]  /*7580*/  SYNCS.PHASECHK.TRANS64.TRYWAIT P0, [R0+URZ], R3 ;  /* 0x00000003000075a7 */ /* 0x0022a400080011ff */
[----:B--2---:R-:W-:Y:S05]  /*7590*/  @!P0 NANOSLEEP.SYNCS 0x989680 ;  /* 0x009896800000895d */ /* 0x004fea0003900000 */
[----:B------:R-:W2:Y:S02]  /*75a0*/  @!P0 SYNCS.PHASECHK.TRANS64 P0, [R0+URZ], R3 ;  /* 0x00000003000085a7 */ /* 0x000ea400080010ff */
[----:B--2---:R-:W-:Y:S05]  /*75b0*/  @!P0 BRA `(.L_x_127) ;  /* 0xfffffffc00f08947 */ /* 0x004fea000383ffff */
[----:B------:R-:W-:Y:S05]  /*75c0*/  BRA `(.L_x_128) ;  /* 0xffffffb000b07947 */ /* 0x000fea000383ffff */
.L_x_45:
[----:B----4-:R-:W-:-:S07]  /*75d0*/  MOV R0, UR5 ;  /* 0x0000000500007c02 */ /* 0x010fce0008000f00 */
.L_x_129:
[----:B-1----:R1:W2:Y:S02]  /*75e0*/  SYNCS.PHASECHK.TRANS64.TRYWAIT P0, [R0+URZ], R3 ;  /* 0x00000003000075a7 */ /* 0x0022a400080011ff */
[----:B--2---:R-:W-:Y:S05]  /*75f0*/  @!P0 NANOSLEEP.SYNCS 0x989680 ;  /* 0x009896800000895d */ /* 0x004fea0003900000 */
[----:B------:R-:W2:Y:S02]  /*7600*/  @!P0 SYNCS.PHASECHK.TRANS64 P0, [R0+URZ], R3 ;  /* 0x00000003000085a7 */ /* 0x000ea400080010ff */
[----:B--2---:R-:W-:Y:S05]  /*7610*/  @!P0 BRA `(.L_x_129) ;  /* 0xfffffffc00f08947 */ /* 0x004fea000383ffff */
[----:B------:R-:W-:Y:S05]  /*7620*/  BRA `(.L_x_130) ;  /* 0xffffffb000bc7947 */ /* 0x000fea000383ffff */
.L_x_46:
[----:B----4-:R-:W-:-:S07]  /*7630*/  MOV R0, UR5 ;  /* 0x0000000500007c02 */ /* 0x010fce0008000f00 */
.L_x_131:
[----:B-1----:R1:W2:Y:S02]  /*7640*/  SYNCS.PHASECHK.TRANS64.TRYWAIT P0, [R0+URZ], R3 ;  /* 0x00000003000075a7 */ /* 0x0022a400080011ff */
[----:B--2---:R-:W-:Y:S05]  /*7650*/  @!P0 NANOSLEEP.SYNCS 0x989680 ;  /* 0x009896800000895d */ /* 0x004fea0003900000 */
[----:B------:R-:W2:Y:S02]  /*7660*/  @!P0 SYNCS.PHASECHK.TRANS64 P0, [R0+URZ], R3 ;  /* 0x00000003000085a7 */ /* 0x000ea400080010ff */
[----:B--2---:R-:W-:Y:S05]  /*7670*/  @!P0 BRA `(.L_x_131) ;  /* 0xfffffffc00f08947 */ /* 0x004fea000383ffff */
[----:B------:R-:W-:Y:S05]  /*7680*/  BRA `(.L_x_132) ;  /* 0xffffffb000c87947 */ /* 0x000fea000383ffff */
.L_x_47:
[----:B----4-:R-:W-:-:S07]  /*7690*/  MOV R0, UR5 ;  /* 0x0000000500007c02 */ /* 0x010fce0008000f00 */
.L_x_133:
[----:B-1----:R1:W2:Y:S02]  /*76a0*/  SYNCS.PHASECHK.TRANS64.TRYWAIT P0, [R0+URZ], R3 ;  /* 0x00000003000075a7 */ /* 0x0022a400080011ff */
[----:B--2---:R-:W-:Y:S05]  /*76b0*/  @!P0 NANOSLEEP.SYNCS 0x989680 ;  /* 0x009896800000895d */ /* 0x004fea0003900000 */
[----:B------:R-:W2:Y:S02]  /*76c0*/  @!P0 SYNCS.PHASECHK.TRANS64 P0, [R0+URZ], R3 ;  /* 0x00000003000085a7 */ /* 0x000ea400080010ff */
[----:B--2---:R-:W-:Y:S05]  /*76d0*/  @!P0 BRA `(.L_x_133) ;  /* 0xfffffffc00f08947 */ /* 0x004fea000383ffff */
[----:B------:R-:W-:Y:S05]  /*76e0*/  BRA `(.L_x_134) ;  /* 0xffffffb000d47947 */ /* 0x000fea000383ffff */
.L_x_48:
[----:B----4-:R-:W-:-:S07]  /*76f0*/  MOV R0, UR5 ;  /* 0x0000000500007c02 */ /* 0x010fce0008000f00 */
.L_x_135:
[----:B-1----:R1:W2:Y:S02]  /*7700*/  SYNCS.PHASECHK.TRANS64.TRYWAIT P0, [R0+URZ], R3 ;  /* 0x00000003000075a7 */ /* 0x0022a400080011ff */
[----:B--2---:R-:W-:Y:S05]  /*7710*/  @!P0 NANOSLEEP.SYNCS 0x989680 ;  /* 0x009896800000895d */ /* 0x004fea0003900000 */
[----:B------:R-:W2:Y:S02]  /*7720*/  @!P0 SYNCS.PHASECHK.TRANS64 P0, [R0+URZ], R3 ;  /* 0x00000003000085a7 */ /* 0x000ea400080010ff */
[----:B--2---:R-:W-:Y:S05]  /*7730*/  @!P0 BRA `(.L_x_135) ;  /* 0xfffffffc00f08947 */ /* 0x004fea000383ffff */
[----:B------:R-:W-:Y:S05]  /*7740*/  BRA `(.L_x_136) ;  /* 0xffffffb000e07947 */ /* 0x000fea000383ffff */
.L_x_49:
[----:B----4-:R-:W-:-:S07]  /*7750*/  MOV R0, UR5 ;  /* 0x0000000500007c02 */ /* 0x010fce0008000f00 */
.L_x_137:
[----:B-1----:R1:W2:Y:S02]  /*7760*/  SYNCS.PHASECHK.TRANS64.TRYWAIT P0, [R0+URZ], R3 ;  /* 0x00000003000075a7 */ /* 0x0022a400080011ff */
[----:B--2---:R-:W-:Y:S05]  /*7770*/  @!P0 NANOSLEEP.SYNCS 0x989680 ;  /* 0x009896800000895d */ /* 0x004fea0003900000 */
[----:B------:R-:W2:Y:S02]  /*7780*/  @!P0 SYNCS.PHASECHK.TRANS64 P0, [R0+URZ], R3 ;  /* 0x00000003000085a7 */ /* 0x000ea400080010ff */
[----:B--2---:R-:W-:Y:S05]  /*7790*/  @!P0 BRA `(.L_x_137) ;  /* 0xfffffffc00f08947 */ /* 0x004fea000383ffff */
[----:B------:R-:W-:Y:S05]  /*77a0*/  BRA `(.L_x_138) ;  /* 0xffffffb000ec7947 */ /* 0x000fea000383ffff */
.L_x_50:
[----:B----4-:R-:W-:-:S07]  /*77b0*/  MOV R0, UR5 ;  /* 0x0000000500007c02 */ /* 0x010fce0008000f00 */
.L_x_139:
[----:B-1----:R1:W2:Y:S02]  /*77c0*/  SYNCS.PHASECHK.TRANS64.TRYWAIT P0, [R0+URZ], R3 ;  /* 0x00000003000075a7 */ /* 0x0022a400080011ff */
[----:B--2---:R-:W-:Y:S05]  /*77d0*/  @!P0 NANOSLEEP.SYNCS 0x989680 ;  /* 0x009896800000895d */ /* 0x004fea0003900000 */
[----:B------:R-:W2:Y:S02]  /*77e0*/  @!P0 SYNCS.PHASECHK.TRANS64 P0, [R0+URZ], R3 ;  /* 0x00000003000085a7 */ /* 0x000ea400080010ff */
[----:B--2---:R-:W-:Y:S05]  /*77f0*/  @!P0 BRA `(.L_x_139) ;  /* 0xfffffffc00f08947 */ /* 0x004fea000383ffff */
[----:B------:R-:W-:Y:S05]  /*7800*/  BRA `(.L_x_140) ;  /* 0xffffffb000f87947 */ /* 0x000fea000383ffff */
.L_x_51:
[----:B----4-:R-:W-:-:S07]  /*7810*/  MOV R0, UR5 ;  /* 0x0000000500007c02 */ /* 0x010fce0008000f00 */
.L_x_141:
[----:B-1----:R1:W2:Y:S02]  /*7820*/  SYNCS.PHASECHK.TRANS64.TRYWAIT P0, [R0+URZ], R3 ;  /* 0x00000003000075a7 */ /* 0x0022a400080011ff */
[----:B--2---:R-:W-:Y:S05]  /*7830*/  @!P0 NANOSLEEP.SYNCS 0x989680 ;  /* 0x009896800000895d */ /* 0x004fea0003900000 */
[----:B------:R-:W2:Y:S02]  /*7840*/  @!P0 SYNCS.PHASECHK.TRANS64 P0, [R0+URZ], R3 ;  /* 0x00000003000085a7 */ /* 0x000ea400080010ff */
[----:B--2---:R-:W-:Y:S05]  /*7850*/  @!P0 BRA `(.L_x_141) ;  /* 0xfffffffc00f08947 */ /* 0x004fea000383ffff */
[----:B------:R-:W-:Y:S05]  /*7860*/  BRA `(.L_x_142) ;  /* 0xffffffb400047947 */ /* 0x000fea000383ffff */
.L_x_52:
[----:B----4-:R-:W-:-:S07]  /*7870*/  MOV R0, UR5 ;  /* 0x0000000500007c02 */ /* 0x010fce0008000f00 */
.L_x_143:
[----:B-1----:R1:W2:Y:S02]  /*7880*/  SYNCS.PHASECHK.TRANS64.TRYWAIT P0, [R0+URZ], R3 ;  /* 0x00000003000075a7 */ /* 0x0022a400080011ff */
[----:B--2---:R-:W-:Y:S05]  /*7890*/  @!P0 NANOSLEEP.SYNCS 0x989680 ;  /* 0x009896800000895d */ /* 0x004fea0003900000 */
[----:B------:R-:W2:Y:S02]  /*78a0*/  @!P0 SYNCS.PHASECHK.TRANS64 P0, [R0+URZ], R3 ;  /* 0x00000003000085a7 */ /* 0x000ea400080010ff */
[----:B--2---:R-:W-:Y:S05]  /*78b0*/  @!P0 BRA `(.L_x_143) ;  /* 0xfffffffc00f08947 */ /* 0x004fea000383ffff */
[----:B------:R-:W-:Y:S05]  /*78c0*/  BRA `(.L_x_144) ;  /* 0xffffffb400107947 */ /* 0x000fea000383ffff */
.L_x_55:
[----:B-1----:R1:W2:Y:S02]  /*78d0*/  SYNCS.PHASECHK.TRANS64.TRYWAIT P0, [R0+URZ+0x190], R5 ;  /* 0x00019005000075a7 */ /* 0x0022a400080011ff */
[----:B--2---:R-:W-:Y:S05]  /*78e0*/  @!P0 NANOSLEEP.SYNCS 0x989680 ;  /* 0x009896800000895d */ /* 0x004fea0003900000 */
[----:B------:R-:W2:Y:S02]  /*78f0*/  @!P0 SYNCS.PHASECHK.TRANS64 P0, [R0+URZ+0x190], R5 ;  /* 0x00019005000085a7 */ /* 0x000ea400080010ff */
[----:B--2---:R-:W-:Y:S05]  /*7900*/  @!P0 BRA `(.L_x_55) ;  /* 0xfffffffc00f08947 */ /* 0x004fea000383ffff */
[----:B------:R-:W-:Y:S05]  /*7910*/  BRA `(.L_x_145) ;  /* 0xffffffb4006c7947 */ /* 0x000fea000383ffff */
.L_x_56:
[----:B------:R-:W-:-:S07]  /*7920*/  MOV R0, UR5 ;  /* 0x0000000500007c02 */ /* 0x000fce0008000f00 */
.L_x_146:
[----:B-1----:R1:W2:Y:S02]  /*7930*/  SYNCS.PHASECHK.TRANS64.TRYWAIT P0, [R0+URZ+0x140], R5 ;  /* 0x00014005000075a7 */ /* 0x0022a400080011ff */
[----:B--2---:R-:W-:Y:S05]  /*7940*/  @!P0 NANOSLEEP.SYNCS 0x989680 ;  /* 0x009896800000895d */ /* 0x004fea0003900000 */
[----:B------:R-:W2:Y:S02]  /*7950*/  @!P0 SYNCS.PHASECHK.TRANS64 P0, [R0+URZ+0x140], R5 ;  /* 0x00014005000085a7 */ /* 0x000ea400080010ff */
[----:B--2---:R-:W-:Y:S05]  /*7960*/  @!P0 BRA `(.L_x_146) ;  /* 0xfffffffc00f08947 */ /* 0x004fea000383ffff */
[----:B------:R-:W-:Y:S05]  /*7970*/  BRA `(.L_x_147) ;  /* 0xffffffb4007c7947 */ /* 0x000fea000383ffff */
.L_x_57:
[----:B-1----:R1:W2:Y:S02]  /*7980*/  SYNCS.PHASECHK.TRANS64.TRYWAIT P1, [R0+URZ+0x130], R5 ;  /* 0x00013005000075a7 */ /* 0x0022a400080211ff */
[----:B--2---:R-:W-:Y:S05]  /*7990*/  @!P1 NANOSLEEP.SYNCS 0x989680 ;  /* 0x009896800000995d */ /* 0x004fea0003900000 */
[----:B------:R-:W2:Y:S02]  /*79a0*/  @!P1 SYNCS.PHASECHK.TRANS64 P1, [R0+URZ+0x130], R5 ;  /* 0x00013005000095a7 */ /* 0x000ea400080210ff */
[----:B--2---:R-:W-:Y:S05]  /*79b0*/  @!P1 BRA `(.L_x_57) ;  /* 0xfffffffc00f09947 */ /* 0x004fea000383ffff */
[----:B------:R-:W-:Y:S05]  /*79c0*/  BRA `(.L_x_148) ;  /* 0xffffffb400ac7947 */ /* 0x000fea000383ffff */
.L_x_60:
[----:B------:R-:W-:-:S07]  /*79d0*/  MOV R0, UR5 ;  /* 0x0000000500007c02 */ /* 0x000fce0008000f00 */
.L_x_149:
[----:B-1----:R1:W2:Y:S02]  /*79e0*/  SYNCS.PHASECHK.TRANS64.TRYWAIT P0, [R0+URZ+0x140], R3 ;  /* 0x00014003000075a7 */ /* 0x0022a400080011ff */
[----:B--2---:R-:W-:Y:S05]  /*79f0*/  @!P0 NANOSLEEP.SYNCS 0x989680 ;  /* 0x009896800000895d */ /* 0x004fea0003900000 */
[----:B------:R-:W2:Y:S02]  /*7a00*/  @!P0 SYNCS.PHASECHK.TRANS64 P0, [R0+URZ+0x140], R3 ;  /* 0x00014003000085a7 */ /* 0x000ea400080010ff */
[----:B--2---:R-:W-:Y:S05]  /*7a10*/  @!P0 BRA `(.L_x_149) ;  /* 0xfffffffc00f08947 */ /* 0x004fea000383ffff */
[----:B------:R-:W-:Y:S05]  /*7a20*/  BRA `(.L_x_59) ;  /* 0xffffffb800007947 */ /* 0x000fea000383ffff */
.L_x_67:
[----:B-1----:R1:W2:Y:S02]  /*7a30*/  SYNCS.PHASECHK.TRANS64.TRYWAIT P1, [R0+URZ+0x130], R5 ;  /* 0x00013005000075a7 */ /* 0x0022a400080211ff */
[----:B--2---:R-:W-:Y:S05]  /*7a40*/  @!P1 NANOSLEEP.SYNCS 0x989680 ;  /* 0x009896800000995d */ /* 0x004fea0003900000 */
[----:B------:R-:W2:Y:S02]  /*7a50*/  @!P1 SYNCS.PHASECHK.TRANS64 P1, [R0+URZ+0x130], R5 ;  /* 0x00013005000095a7 */ /* 0x000ea400080210ff */
[----:B--2---:R-:W-:Y:S05]  /*7a60*/  @!P1 BRA `(.L_x_67) ;  /* 0xfffffffc00f09947 */ /* 0x004fea000383ffff */
[----:B------:R-:W-:Y:S05]  /*7a70*/  BRA `(.L_x_150) ;  /* 0xffffffbc005c7947 */ /* 0x000fea000383ffff */
.L_x_68:
[----:B------:R-:W-:-:S07]  /*7a80*/  MOV R3, UR8 ;  /* 0x0000000800037c02 */ /* 0x000fce0008000f00 */
.L_x_151:
[----:B-1----:R1:W2:Y:S02]  /*7a90*/  SYNCS.PHASECHK.TRANS64.TRYWAIT P0, [R3+URZ+0x170], R0 ;  /* 0x00017000030075a7 */ /* 0x0022a400080011ff */
[----:B--2---:R-:W-:Y:S05]  /*7aa0*/  @!P0 NANOSLEEP.SYNCS 0x989680 ;  /* 0x009896800000895d */ /* 0x004fea0003900000 */
[----:B------:R-:W2:Y:S02]  /*7ab0*/  @!P0 SYNCS.PHASECHK.TRANS64 P0, [R3+URZ+0x170], R0 ;  /* 0x00017000030085a7 */ /* 0x000ea400080010ff */
[----:B--2---:R-:W-:Y:S05]  /*7ac0*/  @!P0 BRA `(.L_x_151) ;  /* 0xfffffffc00f08947 */ /* 0x004fea000383ffff */
[----:B------:R-:W-:Y:S05]  /*7ad0*/  BRA `(.L_x_152) ;  /* 0xffffffbc00947947 */ /* 0x000fea000383ffff */
.L_x_71:
[----:B------:R-:W-:Y:S07]  /*7ae0*/  MOV R0, UR7 ;  /* 0x0000000700007c02 */ /* 0x000fee0008000f00 */
.L_x_153:
[----:B-1----:R1:W2:Y:S02]  /*7af0*/  SYNCS.PHASECHK.TRANS64.TRYWAIT P0, [R0+URZ], R3 ;  /* 0x00000003000075a7 */ /* 0x0022a400080011ff */
[----:B--2---:R-:W-:Y:S05]  /*7b00*/  @!P0 NANOSLEEP.SYNCS 0x989680 ;  /* 0x009896800000895d */ /* 0x004fea0003900000 */
[----:B------:R-:W2:Y:S02]  /*7b10*/  @!P0 SYNCS.PHASECHK.TRANS64 P0, [R0+URZ], R3 ;  /* 0x00000003000085a7 */ /* 0x000ea400080010ff */
[----:B--2---:R-:W-:Y:S05]  /*7b20*/  @!P0 BRA `(.L_x_153) ;  /* 0xfffffffc00f08947 */ /* 0x004fea000383ffff */
[----:B------:R-:W-:Y:S05]  /*7b30*/  BRA `(.L_x_70) ;  /* 0xffffffbc00b07947 */ /* 0x000fea000383ffff */
.L_x_74:
[----:B------:R-:W-:-:S07]  /*7b40*/  MOV R0, UR5 ;  /* 0x0000000500007c02 */ /* 0x000fce0008000f00 */
.L_x_154:
[----:B--2---:R2:W3:Y:S02]  /*7b50*/  SYNCS.PHASECHK.TRANS64.TRYWAIT P0, [R0+URZ], R3 ;  /* 0x00000003000075a7 */ /* 0x0044e400080011ff */
[----:B---3--:R-:W-:Y:S05]  /*7b60*/  @!P0 NANOSLEEP.SYNCS 0x989680 ;  /* 0x009896800000895d */ /* 0x008fea0003900000 */
[----:B------:R-:W3:Y:S02]  /*7b70*/  @!P0 SYNCS.PHASECHK.TRANS64 P0, [R0+URZ], R3 ;  /* 0x00000003000085a7 */ /* 0x000ee400080010ff */
[----:B---3--:R-:W-:Y:S05]  /*7b80*/  @!P0 BRA `(.L_x_154) ;  /* 0xfffffffc00f08947 */ /* 0x008fea000383ffff */
[----:B------:R-:W-:Y:S05]  /*7b90*/  BRA `(.L_x_155) ;  /* 0xffffffc000647947 */ /* 0x000fea000383ffff */
.L_x_75:
[----:B------:R-:W-:-:S07]  /*7ba0*/  MOV R0, UR5 ;  /* 0x0000000500007c02 */ /* 0x000fce0008000f00 */
.L_x_156:
[----:B-1----:R1:W2:Y:S02]  /*7bb0*/  SYNCS.PHASECHK.TRANS64.TRYWAIT P0, [R0+URZ], R3 ;  /* 0x00000003000075a7 */ /* 0x0022a400080011ff */
[----:B--2---:R-:W-:Y:S05]  /*7bc0*/  @!P0 NANOSLEEP.SYNCS 0x989680 ;  /* 0x009896800000895d */ /* 0x004fea0003900000 */
[----:B------:R-:W2:Y:S02]  /*7bd0*/  @!P0 SYNCS.PHASECHK.TRANS64 P0, [R0+URZ], R3 ;  /* 0x00000003000085a7 */ /* 0x000ea400080010ff */
[----:B--2---:R-:W-:Y:S05]  /*7be0*/  @!P0 BRA `(.L_x_156) ;  /* 0xfffffffc00f08947 */ /* 0x004fea000383ffff */
[----:B------:R-:W-:Y:S05]  /*7bf0*/  BRA `(.L_x_157) ;  /* 0xffffffc000707947 */ /* 0x000fea000383ffff */
.L_x_76:
[----:B------:R-:W-:-:S07]  /*7c00*/  MOV R0, UR5 ;  /* 0x0000000500007c02 */ /* 0x000fce0008000f00 */
.L_x_158:
[----:B-1----:R1:W2:Y:S02]  /*7c10*/  SYNCS.PHASECHK.TRANS64.TRYWAIT P0, [R0+URZ], R3 ;  /* 0x00000003000075a7 */ /* 0x0022a400080011ff */
[----:B--2---:R-:W-:Y:S05]  /*7c20*/  @!P0 NANOSLEEP.SYNCS 0x989680 ;  /* 0x009896800000895d */ /* 0x004fea0003900000 */
[----:B------:R-:W2:Y:S02]  /*7c30*/  @!P0 SYNCS.PHASECHK.TRANS64 P0, [R0+URZ], R3 ;  /* 0x00000003000085a7 */ /* 0x000ea400080010ff */
[----:B--2---:R-:W-:Y:S05]  /*7c40*/  @!P0 BRA `(.L_x_158) ;  /* 0xfffffffc00f08947 */ /* 0x004fea000383ffff */
[----:B------:R-:W-:Y:S05]  /*7c50*/  BRA `(.L_x_159) ;  /* 0xffffffc0007c7947 */ /* 0x000fea000383ffff */
.L_x_77:
[----:B------:R-:W-:-:S07]  /*7c60*/  MOV R0, UR7 ;  /* 0x0000000700007c02 */ /* 0x000fce0008000f00 */
.L_x_160:
[----:B-1----:R1:W2:Y:S02]  /*7c70*/  SYNCS.PHASECHK.TRANS64.TRYWAIT P0, [R0+URZ], R3 ;  /* 0x00000003000075a7 */ /* 0x0022a400080011ff */
[----:B--2---:R-:W-:Y:S05]  /*7c80*/  @!P0 NANOSLEEP.SYNCS 0x989680 ;  /* 0x009896800000895d */ /* 0x004fea0003900000 */
[----:B------:R-:W2:Y:S02]  /*7c90*/  @!P0 SYNCS.PHASECHK.TRANS64 P0, [R0+URZ], R3 ;  /* 0x00000003000085a7 */ /* 0x000ea400080010ff */
[----:B--2---:R-:W-:Y:S05]  /*7ca0*/  @!P0 BRA `(.L_x_160) ;  /* 0xfffffffc00f08947 */ /* 0x004fea000383ffff */
[----:B------:R-:W-:Y:S05]  /*7cb0*/  BRA `(.L_x_161) ;  /* 0xffffffc000887947 */ /* 0x000fea000383ffff */
.L_x_82:
[----:B---3--:R3:W1:Y:S02]  /*7cc0*/  SYNCS.PHASECHK.TRANS64.TRYWAIT P0, [R0+URZ+0x130], R3 ;  /* 0x00013003000075a7 */ /* 0x00866400080011ff */
[----:B-1----:R-:W-:Y:S05]  /*7cd0*/  @!P0 NANOSLEEP.SYNCS 0x989680 ;  /* 0x009896800000895d */ /* 0x002fea0003900000 */
[----:B------:R-:W1:Y:S02]  /*7ce0*/  @!P0 SYNCS.PHASECHK.TRANS64 P0, [R0+URZ+0x130], R3 ;  /* 0x00013003000085a7 */ /* 0x000e6400080010ff */
[----:B-1----:R-:W-:Y:S05]  /*7cf0*/  @!P0 BRA `(.L_x_82) ;  /* 0xfffffffc00f08947 */ /* 0x002fea000383ffff */
[----:B------:R-:W-:Y:S05]  /*7d00*/  BRA `(.L_x_162) ;  /* 0xffffffc400847947 */ /* 0x000fea000383ffff */
.L_x_85:
[----:B------:R-:W-:Y:S07]  /*7d10*/  MOV R0, UR6 ;  /* 0x0000000600007c02 */ /* 0x000fee0008000f00 */
.L_x_163:
[----:B-1----:R1:W3:Y:S02]  /*7d20*/  SYNCS.PHASECHK.TRANS64.TRYWAIT P0, [R0+URZ+0x128], R3 ;  /* 0x00012803000075a7 */ /* 0x0022e400080011ff */
[----:B---3--:R-:W-:Y:S05]  /*7d30*/  @!P0 NANOSLEEP.SYNCS 0x989680 ;  /* 0x009896800000895d */ /* 0x008fea0003900000 */
[----:B------:R-:W3:Y:S02]  /*7d40*/  @!P0 SYNCS.PHASECHK.TRANS64 P0, [R0+URZ+0x128], R3 ;  /* 0x00012803000085a7 */ /* 0x000ee400080010ff */
[----:B---3--:R-:W-:Y:S05]  /*7d50*/  @!P0 BRA `(.L_x_163) ;  /* 0xfffffffc00f08947 */ /* 0x008fea000383ffff */
[----:B------:R-:W-:Y:S05]  /*7d60*/  BRA `(.L_x_84) ;  /* 0xffffffc800707947 */ /* 0x000fea000383ffff */
.L_x_88:
[----:B------:R-:W-:Y:S07]  /*7d70*/  MOV R3, UR6 ;  /* 0x0000000600037c02 */ /* 0x000fee0008000f00 */
.L_x_164:
[----:B-1----:R1:W2:Y:S02]  /*7d80*/  SYNCS.PHASECHK.TRANS64.TRYWAIT P2, [R3+URZ+0x118], R26 ;  /* 0x0001181a030075a7 */ /* 0x0022a400080411ff */
[----:B--2---:R-:W-:Y:S05]  /*7d90*/  @!P2 NANOSLEEP.SYNCS 0x989680 ;  /* 0x009896800000a95d */ /* 0x004fea0003900000 */
[----:B------:R-:W2:Y:S02]  /*7da0*/  @!P2 SYNCS.PHASECHK.TRANS64 P2, [R3+URZ+0x118], R26 ;  /* 0x0001181a0300a5a7 */ /* 0x000ea400080410ff */
[----:B--2---:R-:W-:Y:S05]  /*7db0*/  @!P2 BRA `(.L_x_164) ;  /* 0xfffffffc00f0a947 */ /* 0x004fea000383ffff */
[----:B------:R-:W-:Y:S05]  /*7dc0*/  BRA `(.L_x_165) ;  /* 0xffffffcc00047947 */ /* 0x000fea000383ffff */
.L_x_91:
[----:B--2---:R2:W4:Y:S02]  /*7dd0*/  SYNCS.PHASECHK.TRANS64.TRYWAIT P0, [R0+URZ+0x130], R3 ;  /* 0x00013003000075a7 */ /* 0x00452400080011ff */
[----:B----4-:R-:W-:Y:S05]  /*7de0*/  @!P0 NANOSLEEP.SYNCS 0x989680 ;  /* 0x009896800000895d */ /* 0x010fea0003900000 */
[----:B------:R-:W4:Y:S02]  /*7df0*/  @!P0 SYNCS.PHASECHK.TRANS64 P0, [R0+URZ+0x130], R3 ;  /* 0x00013003000085a7 */ /* 0x000f2400080010ff */
[----:B----4-:R-:W-:Y:S05]  /*7e00*/  @!P0 BRA `(.L_x_91) ;  /* 0xfffffffc00f08947 */ /* 0x010fea000383ffff */
[----:B------:R-:W-:Y:S05]  /*7e10*/  BRA `(.L_x_166) ;  /* 0xffffffd000547947 */ /* 0x000fea000383ffff */
.L_x_102:
[----:B-1----:R-:W-:Y:S04]  /*7e20*/  MOV R0, UR43 ;  /* 0x0000002b00007c02 */ /* 0x002fe80008000f00 */
[----:B------:R1:W2:Y:S03]  /*7e30*/  SYNCS.PHASECHK.TRANS64.TRYWAIT P1, [R0+URZ+0x110], R3 ;  /* 0x00011003000075a7 */ /* 0x0002a600080211ff */
[----:B--2---:R-:W-:Y:S05]  /*7e40*/  @!P1 NANOSLEEP.SYNCS 0x989680 ;  /* 0x009896800000995d */ /* 0x004fea0003900000 */
[----:B------:R-:W2:Y:S02]  /*7e50*/  @!P1 SYNCS.PHASECHK.TRANS64 P1, [R0+URZ+0x110], R3 ;  /* 0x00011003000095a7 */ /* 0x000ea400080210ff */
[----:B--2---:R-:W-:Y:S05]  /*7e60*/  @!P1 BRA `(.L_x_102) ;  /* 0xfffffffc00ec9947 */ /* 0x004fea000383ffff */
[----:B------:R-:W-:Y:S05]  /*7e70*/  BRA `(.L_x_101) ;  /* 0xffffffdc00507947 */ /* 0x000fea000383ffff */
.L_x_104:
[----:B------:R1:W1:Y:S02]  /*7e80*/  SYNCS.PHASECHK.TRANS64.TRYWAIT P1, [R156+URZ+0x150], R5 ;  /* 0x000150059c0075a7 */ /* 0x00026400080211ff */
[----:B-1----:R-:W-:Y:S05]  /*7e90*/  @!P1 NANOSLEEP.SYNCS 0x989680 ;  /* 0x009896800000995d */ /* 0x002fea0003900000 */
[----:B------:R-:W1:Y:S02]  /*7ea0*/  @!P1 SYNCS.PHASECHK.TRANS64 P1, [R156+URZ+0x150], R5 ;  /* 0x000150059c0095a7 */ /* 0x000e6400080210ff */
[----:B-1----:R-:W-:Y:S05]  /*7eb0*/  @!P1 BRA `(.L_x_104) ;  /* 0xfffffffc00f09947 */ /* 0x002fea000383ffff */
[----:B------:R-:W-:Y:S05]  /*7ec0*/  BRA `(.L_x_103) ;  /* 0xffffffdc00947947 */ /* 0x000fea000383ffff */
        .weak           $__internal_0_$__cuda_sm10x_tcgen05_guardrail_trap_col_being_dealloced_not_returned_by_alloc
        .type           $__internal_0_$__cuda_sm10x_tcgen05_guardrail_trap_col_being_dealloced_not_returned_by_alloc,@function
        .size           $__internal_0_$__cuda_sm10x_tcgen05_guardrail_trap_col_being_dealloced_not_returned_by_alloc,($__internal_1_$__cuda_sm10x_tcgen05_guardrail_trap_phase_invalid_during_alloc - $__internal_0_$__cuda_sm10x_tcgen05_guardrail_trap_col_being_dealloced_not_returned_by_alloc)
$__internal_0_$__cuda_sm10x_tcgen05_guardrail_trap_col_being_dealloced_not_returned_by_alloc:
[----:B------:R-:W-:Y:S05]  /*7ed0*/  BPT.TRAP 0x1 ;  /* 0x000000040000795c */ /* 0x000fea0000300000 */
[----:B------:R-:W-:-:S04]  /*7ee0*/  HFMA2 R3, -RZ, RZ, 0, 0 ;  /* 0x00000000ff037431 */ /* 0x000fc800000001ff */
[----:B------:R-:W-:Y:S05]  /*7ef0*/  RET.REL.NODEC R2 `(_ZN7cutlass13device_kernelINS_4gemm6kernel13GemmUniversalIN4cute5tupleIJiiiiEEENS1_10collective13CollectiveMmaINS1_35MainloopSm100TmaUmmaWarpSpecializedILi17ELi2ELi4ENS5_IJNS4_1CILi1EEESB_SB_EEEEENS5_IJNSA_ILi128EEENSA_ILi64EEESF_EEENS_12float_e4m3_tENS5_IJSB_llEEESH_NS5_IJlSB_lEEENS4_8TiledMMAINS4_8MMA_AtomIJNS4_10MMA_TraitsINS4_19SM100_MMA_F8F6F4_SSEJSH_SH_fSE_SF_NS4_17integral_constantINS4_4UMMA5MajorELSQ_1EEENSO_ISQ_LSQ_0EEENSO_INSP_7ScaleInELST_0EEESU_EEEEEENS4_6LayoutISC_NS5_IJNSA_ILi0EEESY_SY_EEEEENS5_IJNS4_10UnderscoreES11_S11_EEEEENS4_13SM90_TMA_LOADENS4_14ComposedLayoutINS4_7SwizzleILi3ELi4ELi3EEENS4_18smem_ptr_flag_bitsILi8EEENSX_INS5_IJSE_NSA_ILi8EEEEEENS5_IJSB_SE_EEEEEEEvNS4_8identityES14_NS15_INS16_ILi2ELi4ELi3EEES19_NSX_INS5_IJS1A_SF_EEENS5_IJSF_SB_EEEEEEEvS1F_EENS_8epilogue10collective18CollectiveEpilogueINS1M_23Sm100TmaWarpSpecializedILi1ELi1ELi64ELb0ELb0EEEJSG_NS5_IJNSX_ISE_SB_EENSX_ISF_SB_EEEEESH_SJ_SH_SJ_NS1M_6fusion15FusionCallbacksIS1Q_NS1U_17LinearCombinationISH_fSH_fLNS_15FloatRoundStyleE2EEESG_S1T_JEEENS4_5SM1004TMEM4LOAD26SM100_TMEM_LOAD_32dp32b64xES14_S1K_NS4_39AutoVectorizingCopyWithAssumedAlignmentILi128EEENS4_14SM90_TMA_STOREES1K_S25_S25_EEEvvEEEEvNT_6ParamsE) ;  /* 0xffffff8002407950 */ /* 0x000fea0003c3ffff */
        .weak           $__internal_1_$__cuda_sm10x_tcgen05_guardrail_trap_phase_invalid_during_alloc
        .type           $__internal_1_$__cuda_sm10x_tcgen05_guardrail_trap_phase_invalid_during_alloc,@function
        .size           $__internal_1_$__cuda_sm10x_tcgen05_guardrail_trap_phase_invalid_during_alloc,($__internal_2_$__cuda_sm10x_tcgen05_guardrail_trap_unallocated_columns_being_dealloced - $__internal_1_$__cuda_sm10x_tcgen05_guardrail_trap_phase_invalid_during_alloc)
$__internal_1_$__cuda_sm10x_tcgen05_guardrail_trap_phase_invalid_during_alloc:
[----:B------:R-:W-:Y:S05]  /*7f00*/  BPT.TRAP 0x1 ;  /* 0x000000040000795c */ /* 0x000fea0000300000 */
[----:B------:R-:W-:-:S04]  /*7f10*/  MOV R3, 0x0 ;  /* 0x0000000000037802 */ /* 0x000fc80000000f00 */
[----:B------:R-:W-:Y:S05]  /*7f20*/  RET.REL.NODEC R2 `(_ZN7cutlass13device_kernelINS_4gemm6kernel13GemmUniversalIN4cute5tupleIJiiiiEEENS1_10collective13CollectiveMmaINS1_35MainloopSm100TmaUmmaWarpSpecializedILi17ELi2ELi4ENS5_IJNS4_1CILi1EEESB_SB_EEEEENS5_IJNSA_ILi128EEENSA_ILi64EEESF_EEENS_12float_e4m3_tENS5_IJSB_llEEESH_NS5_IJlSB_lEEENS4_8TiledMMAINS4_8MMA_AtomIJNS4_10MMA_TraitsINS4_19SM100_MMA_F8F6F4_SSEJSH_SH_fSE_SF_NS4_17integral_constantINS4_4UMMA5MajorELSQ_1EEENSO_ISQ_LSQ_0EEENSO_INSP_7ScaleInELST_0EEESU_EEEEEENS4_6LayoutISC_NS5_IJNSA_ILi0EEESY_SY_EEEEENS5_IJNS4_10UnderscoreES11_S11_EEEEENS4_13SM90_TMA_LOADENS4_14ComposedLayoutINS4_7SwizzleILi3ELi4ELi3EEENS4_18smem_ptr_flag_bitsILi8EEENSX_INS5_IJSE_NSA_ILi8EEEEEENS5_IJSB_SE_EEEEEEEvNS4_8identityES14_NS15_INS16_ILi2ELi4ELi3EEES19_NSX_INS5_IJS1A_SF_EEENS5_IJSF_SB_EEEEEEEvS1F_EENS_8epilogue10collective18CollectiveEpilogueINS1M_23Sm100TmaWarpSpecializedILi1ELi1ELi64ELb0ELb0EEEJSG_NS5_IJNSX_ISE_SB_EENSX_ISF_SB_EEEEESH_SJ_SH_SJ_NS1M_6fusion15FusionCallbacksIS1Q_NS1U_17LinearCombinationISH_fSH_fLNS_15FloatRoundStyleE2EEESG_S1T_JEEENS4_5SM1004TMEM4LOAD26SM100_TMEM_LOAD_32dp32b64xES14_S1K_NS4_39AutoVectorizingCopyWithAssumedAlignmentILi128EEENS4_14SM90_TMA_STOREES1K_S25_S25_EEEvvEEEEvNT_6ParamsE) ;  /* 0xffffff8002347950 */ /* 0x000fea0003c3ffff */
        .weak           $__internal_2_$__cuda_sm10x_tcgen05_guardrail_trap_unallocated_columns_being_dealloced
        .type           $__internal_2_$__cuda_sm10x_tcgen05_guardrail_trap_unallocated_columns_being_dealloced,@function
        .size           $__internal_2_$__cuda_sm10x_tcgen05_guardrail_trap_unallocated_columns_being_dealloced,(.L_x_168 - $__internal_2_$__cuda_sm10x_tcgen05_guardrail_trap_unallocated_columns_being_dealloced)
$__internal_2_$__cuda_sm10x_tcgen05_guardrail_trap_unallocated_columns_being_dealloced:
[----:B------:R-:W-:Y:S05]  /*7f30*/  BPT.TRAP 0x1 ;  /* 0x000000040000795c */ /* 0x000fea0000300000 */
[----:B------:R-:W-:-:S04]  /*7f40*/  HFMA2 R3, -RZ, RZ, 0, 0 ;  /* 0x00000000ff037431 */ /* 0x000fc800000001ff */
[----:B------:R-:W-:Y:S05]  /*7f50*/  RET.REL.NODEC R2 `(_ZN7cutlass13device_kernelINS_4gemm6kernel13GemmUniversalIN4cute5tupleIJiiiiEEENS1_10collective13CollectiveMmaINS1_35MainloopSm100TmaUmmaWarpSpecializedILi17ELi2ELi4ENS5_IJNS4_1CILi1EEESB_SB_EEEEENS5_IJNSA_ILi128EEENSA_ILi64EEESF_EEENS_12float_e4m3_tENS5_IJSB_llEEESH_NS5_IJlSB_lEEENS4_8TiledMMAINS4_8MMA_AtomIJNS4_10MMA_TraitsINS4_19SM100_MMA_F8F6F4_SSEJSH_SH_fSE_SF_NS4_17integral_constantINS4_4UMMA5MajorELSQ_1EEENSO_ISQ_LSQ_0EEENSO_INSP_7ScaleInELST_0EEESU_EEEEEENS4_6LayoutISC_NS5_IJNSA_ILi0EEESY_SY_EEEEENS5_IJNS4_10UnderscoreES11_S11_EEEEENS4_13SM90_TMA_LOADENS4_14ComposedLayoutINS4_7SwizzleILi3ELi4ELi3EEENS4_18smem_ptr_flag_bitsILi8EEENSX_INS5_IJSE_NSA_ILi8EEEEEENS5_IJSB_SE_EEEEEEEvNS4_8identityES14_NS15_INS16_ILi2ELi4ELi3EEES19_NSX_INS5_IJS1A_SF_EEENS5_IJSF_SB_EEEEEEEvS1F_EENS_8epilogue10collective18CollectiveEpilogueINS1M_23Sm100TmaWarpSpecializedILi1ELi1ELi64ELb0ELb0EEEJSG_NS5_IJNSX_ISE_SB_EENSX_ISF_SB_EEEEESH_SJ_SH_SJ_NS1M_6fusion15FusionCallbacksIS1Q_NS1U_17LinearCombinationISH_fSH_fLNS_15FloatRoundStyleE2EEESG_S1T_JEEENS4_5SM1004TMEM4LOAD26SM100_TMEM_LOAD_32dp32b64xES14_S1K_NS4_39AutoVectorizingCopyWithAssumedAlignmentILi128EEENS4_14SM90_TMA_STOREES1K_S25_S25_EEEvvEEEEvNT_6ParamsE) ;  /* 0xffffff8002287950 */ /* 0x000fea0003c3ffff */
.L_x_167:
[----:B------:R-:W-:-:S00]  /*7f60*/  BRA `(.L_x_167) ;  /* 0xfffffffc00fc7947 */ /* 0x000fc0000383ffff */
[----:B------:R-:W-:-:S00]  /*7f70*/  NOP ;  /* 0x0000000000007918 */ /* 0x000fc00000000000 */
        /* <DEDUP_REMOVED lines=8> */
.L_x_168:


//--------------------- .nv.global.init           --------------------------
	.section	.nv.global.init,"aw",@progbits
.nv.global.init:
	.type		$str$27,@object
	.size		$str$27,($str$28 - $str$27)
$str$27:
        /*0000*/ 	.byte	0x28, 0x61, 0x64, 0x64, 0x72, 0x65, 0x73, 0x73, 0x20, 0x26, 0x20, 0x6d, 0x61, 0x73, 0x6b, 0x29
        /*0010*/ 	.byte	0x20, 0x3d, 0x3d, 0x20, 0x30, 0x00
	.type		$str$28,@object
	.size		$str$28,($str$26 - $str$28)
$str$28:
        /*0016*/ 	.byte	0x2f, 0x74, 0x6d, 0x70, 0x2f, 0x63, 0x75, 0x74, 0x6c, 0x61, 0x73, 0x73, 0x5f, 0x73, 0x77, 0x65
        /*0026*/ 	.byte	0x65, 0x70, 0x5f, 0x73, 0x72, 0x63, 0x2f, 0x69, 0x6e, 0x63, 0x6c, 0x75, 0x64, 0x65, 0x2f, 0x63
        /*0036*/ 	.byte	0x75, 0x74, 0x65, 0x2f, 0x70, 0x6f, 0x69, 0x6e, 0x74, 0x65, 0x72, 0x5f, 0x66, 0x6c, 0x61, 0x67
        /*0046*/ 	.byte	0x67, 0x65, 0x64, 0x2e, 0x68, 0x70, 0x70, 0x00
	.type		$str$26,@object
	.size		$str$26,($str$25 - $str$26)
$str$26:
        /*004e*/ 	.byte	0x2f, 0x74, 0x6d, 0x70, 0x2f, 0x63, 0x75, 0x74, 0x6c, 0x61, 0x73, 0x73, 0x5f, 0x73, 0x77, 0x65
        /*005e*/ 	.byte	0x65, 0x70, 0x5f, 0x73, 0x72, 0x63, 0x2f, 0x69, 0x6e, 0x63, 0x6c, 0x75, 0x64, 0x65, 0x2f, 0x63
        /*006e*/ 	.byte	0x75, 0x74, 0x65, 0x2f, 0x61, 0x74, 0x6f, 0x6d, 0x2f, 0x63, 0x6f, 0x70, 0x79, 0x5f, 0x74, 0x72
        /*007e*/ 	.byte	0x61, 0x69, 0x74, 0x73, 0x5f, 0x73, 0x6d, 0x31, 0x30, 0x30, 0x2e, 0x68, 0x70, 0x70, 0x00
	.type		$str$25,@object
	.size		$str$25,(__unnamed_1 - $str$25)
$str$25:
        /*008d*/ 	.byte	0x28, 0x28, 0x75, 0x69, 0x6e, 0x74, 0x33, 0x32, 0x5f, 0x74, 0x28, 0x74, 0x68, 0x72, 0x65, 0x61
        /*009d*/ 	.byte	0x64, 0x49, 0x64, 0x78, 0x2e, 0x78, 0x29, 0x20, 0x2f, 0x20, 0x33, 0x32, 0x29, 0x20, 0x25, 0x20
        /*00ad*/ 	.byte	0x34, 0x29, 0x20, 0x3d, 0x3d, 0x20, 0x28, 0x28, 0x28, 0x74, 0x6d, 0x65, 0x6d, 0x5f, 0x61, 0x64
        /*00bd*/ 	.byte	0x64, 0x72, 0x20, 0x3e, 0x3e, 0x20, 0x31, 0x36, 0x29, 0x20, 0x2f, 0x20, 0x33, 0x32, 0x29, 0x20
        /*00cd*/ 	.byte	0x25, 0x20, 0x34, 0x29, 0x00
	.type		__unnamed_1,@object
	.size		__unnamed_1,(__unnamed_2 - __unnamed_1)
__unnamed_1:
        /*00d2*/ 	.byte	0x61, 0x75, 0x74, 0x6f, 0x20, 0x63, 0x75, 0x74, 0x65, 0x3a, 0x3a, 0x61, 0x73, 0x5f, 0x70, 0x6f
        /* <DEDUP_REMOVED lines=24> */
        /*0262*/ 	.byte	0x43, 0x3c, 0x38, 0x31, 0x39, 0x32, 0x3e, 0x3e, 0x3e, 0x3e, 0x5d, 0x00
	.type		__unnamed_2,@object
	.size		__unnamed_2,(.L_2 - __unnamed_2)
__unnamed_2:
        /* <DEDUP_REMOVED lines=42> */
        /*050e*/ 	.byte	0x3e, 0x3e, 0x3e, 0x3e, 0x5d, 0x00
.L_2:


//--------------------- .nv.shared._ZN7cutlass13device_kernelINS_4gemm6kernel13GemmUniversalIN4cute5tupleIJiiiiEEENS1_10collective13CollectiveMmaINS1_35MainloopSm100TmaUmmaWarpSpecializedILi17ELi2ELi4ENS5_IJNS4_1CILi1EEESB_SB_EEEEENS5_IJNSA_ILi128EEENSA_ILi64EEESF_EEENS_12float_e4m3_tENS5_IJSB_llEEESH_NS5_IJlSB_lEEENS4_8TiledMMAINS4_8MMA_AtomIJNS4_10MMA_TraitsINS4_19SM100_MMA_F8F6F4_SSEJSH_SH_fSE_SF_NS4_17integral_constantINS4_4UMMA5MajorELSQ_1EEENSO_ISQ_LSQ_0EEENSO_INSP_7ScaleInELST_0EEESU_EEEEEENS4_6LayoutISC_NS5_IJNSA_ILi0EEESY_SY_EEEEENS5_IJNS4_10UnderscoreES11_S11_EEEEENS4_13SM90_TMA_LOADENS4_14ComposedLayoutINS4_7SwizzleILi3ELi4ELi3EEENS4_18smem_ptr_flag_bitsILi8EEENSX_INS5_IJSE_NSA_ILi8EEEEEENS5_IJSB_SE_EEEEEEEvNS4_8identityES14_NS15_INS16_ILi2ELi4ELi3EEES19_NSX_INS5_IJS1A_SF_EEENS5_IJSF_SB_EEEEEEEvS1F_EENS_8epilogue10collective18CollectiveEpilogueINS1M_23Sm100TmaWarpSpecializedILi1ELi1ELi64ELb0ELb0EEEJSG_NS5_IJNSX_ISE_SB_EENSX_ISF_SB_EEEEESH_SJ_SH_SJ_NS1M_6fusion15FusionCallbacksIS1Q_NS1U_17LinearCombinationISH_fSH_fLNS_15FloatRoundStyleE2EEESG_S1T_JEEENS4_5SM1004TMEM4LOAD26SM100_TMEM_LOAD_32dp32b64xES14_S1K_NS4_39AutoVectorizingCopyWithAssumedAlignmentILi128EEENS4_14SM90_TMA_STOREES1K_S25_S25_EEEvvEEEEvNT_6ParamsE --------------------------
	.section	.nv.shared._ZN7cutlass13device_kernelINS_4gemm6kernel13GemmUniversalIN4cute5tupleIJiiiiEEENS1_10collective13CollectiveMmaINS1_35MainloopSm100TmaUmmaWarpSpecializedILi17ELi2ELi4ENS5_IJNS4_1CILi1EEESB_SB_EEEEENS5_IJNSA_ILi128EEENSA_ILi64EEESF_EEENS_12float_e4m3_tENS5_IJSB_llEEESH_NS5_IJlSB_lEEENS4_8TiledMMAINS4_8MMA_AtomIJNS4_10MMA_TraitsINS4_19SM100_MMA_F8F6F4_SSEJSH_SH_fSE_SF_NS4_17integral_constantINS4_4UMMA5MajorELSQ_1EEENSO_ISQ_LSQ_0EEENSO_INSP_7ScaleInELST_0EEESU_EEEEEENS4_6LayoutISC_NS5_IJNSA_ILi0EEESY_SY_EEEEENS5_IJNS4_10UnderscoreES11_S11_EEEEENS4_13SM90_TMA_LOADENS4_14ComposedLayoutINS4_7SwizzleILi3ELi4ELi3EEENS4_18smem_ptr_flag_bitsILi8EEENSX_INS5_IJSE_NSA_ILi8EEEEEENS5_IJSB_SE_EEEEEEEvNS4_8identityES14_NS15_INS16_ILi2ELi4ELi3EEES19_NSX_INS5_IJS1A_SF_EEENS5_IJSF_SB_EEEEEEEvS1F_EENS_8epilogue10collective18CollectiveEpilogueINS1M_23Sm100TmaWarpSpecializedILi1ELi1ELi64ELb0ELb0EEEJSG_NS5_IJNSX_ISE_SB_EENSX_ISF_SB_EEEEESH_SJ_SH_SJ_NS1M_6fusion15FusionCallbacksIS1Q_NS1U_17LinearCombinationISH_fSH_fLNS_15FloatRoundStyleE2EEESG_S1T_JEEENS4_5SM1004TMEM4LOAD26SM100_TMEM_LOAD_32dp32b64xES14_S1K_NS4_39AutoVectorizingCopyWithAssumedAlignmentILi128EEENS4_14SM90_TMA_STOREES1K_S25_S25_EEEvvEEEEvNT_6ParamsE,"aw",@nobits
	.sectionflags	@""
	.align	16
	.zero		1024


//--------------------- .nv.shared.reserved.0     --------------------------
	.section	.nv.shared.reserved.0,"aw",@nobits
	.weak		__nv_reservedSMEM_offset_0_alias
	.size		__nv_reservedSMEM_offset_0_alias, 0, 64
	.other		__nv_reservedSMEM_offset_0_alias,@"STO_CUDA_RESERVED_SHARED STV_DEFAULT"
__nv_reservedSMEM_offset_0_alias:
	.zero		0
.nv.shared.reserved.0:
	.zero		64
	.weak		__nv_reservedSMEM_tcgen05_partition
	.type		__nv_reservedSMEM_tcgen05_partition,@object
	.size		__nv_reservedSMEM_tcgen05_partition,(.L_0 - __nv_reservedSMEM_tcgen05_partition)
__nv_reservedSMEM_tcgen05_partition:
	.zero		32
.L_0:


//--------------------- .nv.global                --------------------------
	.section	.nv.global,"aw",@nobits
.nv.global:
	.type		_ZN40_INTERNAL_308b3bf7_4_k_cu_12dd781c_342334cute1_E,@object
	.size		_ZN40_INTERNAL_308b3bf7_4_k_cu_12dd781c_342334cute1_E,(_ZN40_INTERNAL_308b3bf7_4_k_cu_12dd781c_342334cuda3std3__45__cpo6cbeginE - _ZN40_INTERNAL_308b3bf7_4_k_cu_12dd781c_342334cute1_E)
_ZN40_INTERNAL_308b3bf7_4_k_cu_12dd781c_342334cute1_E:
	.zero		1
	.type		_ZN40_INTERNAL_308b3bf7_4_k_cu_12dd781c_342334cuda3std3__45__cpo6cbeginE,@object
	.size		_ZN40_INTERNAL_308b3bf7_4_k_cu_12dd781c_342334cuda3std3__45__cpo6cbeginE,(_ZN40_INTERNAL_308b3bf7_4_k_cu_12dd781c_342334cuda3std3__48in_placeE - _ZN40_INTERNAL_308b3bf7_4_k_cu_12dd781c_342334cuda3std3__45__cpo6cbeginE)
_ZN40_INTERNAL_308b3bf7_4_k_cu_12dd781c_342334cuda3std3__45__cpo6cbeginE:
	.zero		1
	.type		_ZN40_INTERNAL_308b3bf7_4_k_cu_12dd781c_342334cuda3std3__48in_placeE,@object
	.size		_ZN40_INTERNAL_308b3bf7_4_k_cu_12dd781c_342334cuda3std3__48in_placeE,(_ZN40_INTERNAL_308b3bf7_4_k_cu_12dd781c_342334cuda3std6ranges3__45__cpo9iter_moveE - _ZN40_INTERNAL_308b3bf7_4_k_cu_12dd781c_342334cuda3std3__48in_placeE)
_ZN40_INTERNAL_308b3bf7_4_k_cu_12dd781c_342334cuda3std3__48in_placeE:
	.zero		1
	.type		_ZN40_INTERNAL_308b3bf7_4_k_cu_12dd781c_342334cuda3std6ranges3__45__cpo9iter_moveE,@object
	.size		_ZN40_INTERNAL_308b3bf7_4_k_cu_12dd781c_342334cuda3std6ranges3__45__cpo9iter_moveE,(_ZN40_INTERNAL_308b3bf7_4_k_cu_12dd781c_342334cuda3std3__45__cpo5beginE - _ZN40_INTERNAL_308b3bf7_4_k_cu_12dd781c_342334cuda3std6ranges3__45__cpo9iter_moveE)
_ZN40_INTERNAL_308b3bf7_4_k_cu_12dd781c_342334cuda3std6ranges3__45__cpo9iter_moveE:
	.zero		1
	.type		_ZN40_INTERNAL_308b3bf7_4_k_cu_12dd781c_342334cuda3std3__45__cpo5beginE,@object
	.size		_ZN40_INTERNAL_308b3bf7_4_k_cu_12dd781c_342334cuda3std3__45__cpo5beginE,(_ZN40_INTERNAL_308b3bf7_4_k_cu_12dd781c_342334cuda3std3__442_GLOBAL__N__308b3bf7_4_k_cu_12dd781c_342336ignoreE - _ZN40_INTERNAL_308b3bf7_4_k_cu_12dd781c_342334cuda3std3__45__cpo5beginE)
_ZN40_INTERNAL_308b3bf7_4_k_cu_12dd781c_342334cuda3std3__45__cpo5beginE:
	.zero		1
	.type		_ZN40_INTERNAL_308b3bf7_4_k_cu_12dd781c_342334cuda3std3__442_GLOBAL__N__308b3bf7_4_k_cu_12dd781c_342336ignoreE,@object
	.size		_ZN40_INTERNAL_308b3bf7_4_k_cu_12dd781c_342334cuda3std3__442_GLOBAL__N__308b3bf7_4_k_cu_12dd781c_342336ignoreE,(_ZN40_INTERNAL_308b3bf7_4_k_cu_12dd781c_342334cute7productE - _ZN40_INTERNAL_308b3bf7_4_k_cu_12dd781c_342334cuda3std3__442_GLOBAL__N__308b3bf7_4_k_cu_12dd781c_342336ignoreE)
_ZN40_INTERNAL_308b3bf7_4_k_cu_12dd781c_342334cuda3std3__442_GLOBAL__N__308b3bf7_4_k_cu_12dd781c_342336ignoreE:
	.zero		1
	.type		_ZN40_INTERNAL_308b3bf7_4_k_cu_12dd781c_342334cute7productE,@object
	.size		_ZN40_INTERNAL_308b3bf7_4_k_cu_12dd781c_342334cute7productE,(_ZN40_INTERNAL_308b3bf7_4_k_cu_12dd781c_342334cuda3std3__45__cpo3endE - _ZN40_INTERNAL_308b3bf7_4_k_cu_12dd781c_342334cute7productE)
_ZN40_INTERNAL_308b3bf7_4_k_cu_12dd781c_342334cute7productE:
	.zero		1
	.type		_ZN40_INTERNAL_308b3bf7_4_k_cu_12dd781c_342334cuda3std3__45__cpo3endE,@object
	.size		_ZN40_INTERNAL_308b3bf7_4_k_cu_12dd781c_342334cuda3std3__45__cpo3endE,(_ZN40_INTERNAL_308b3bf7_4_k_cu_12dd781c_342334cuda3std3__419piecewise_constructE - _ZN40_INTERNAL_308b3bf7_4_k_cu_12dd781c_342334cuda3std3__45__cpo3endE)
_ZN40_INTERNAL_308b3bf7_4_k_cu_12dd781c_342334cuda3std3__45__cpo3endE:
	.zero		1
	.type		_ZN40_INTERNAL_308b3bf7_4_k_cu_12dd781c_342334cuda3std3__419piecewise_constructE,@object
	.size		_ZN40_INTERNAL_308b3bf7_4_k_cu_12dd781c_342334cuda3std3__419piecewise_constructE,(_ZN40_INTERNAL_308b3bf7_4_k_cu_12dd781c_342334cuda3std3__45__cpo4cendE - _ZN40_INTERNAL_308b3bf7_4_k_cu_12dd781c_342334cuda3std3__419piecewise_constructE)
_ZN40_INTERNAL_308b3bf7_4_k_cu_12dd781c_342334cuda3std3__419piecewise_constructE:
	.zero		1
	.type		_ZN40_INTERNAL_308b3bf7_4_k_cu_12dd781c_342334cuda3std3__45__cpo4cendE,@object
	.size		_ZN40_INTERNAL_308b3bf7_4_k_cu_12dd781c_342334cuda3std3__45__cpo4cendE,(_ZN40_INTERNAL_308b3bf7_4_k_cu_12dd781c_342334cuda3std6ranges3__45__cpo4swapE - _ZN40_INTERNAL_308b3bf7_4_k_cu_12dd781c_342334cuda3std3__45__cpo4cendE)
_ZN40_INTERNAL_308b3bf7_4_k_cu_12dd781c_342334cuda3std3__45__cpo4cendE:
	.zero		1
	.type		_ZN40_INTERNAL_308b3bf7_4_k_cu_12dd781c_342334cuda3std6ranges3__45__cpo4swapE,@object
	.size		_ZN40_INTERNAL_308b3bf7_4_k_cu_12dd781c_342334cuda3std6ranges3__45__cpo4swapE,(.L_10 - _ZN40_INTERNAL_308b3bf7_4_k_cu_12dd781c_342334cuda3std6ranges3__45__cpo4swapE)
_ZN40_INTERNAL_308b3bf7_4_k_cu_12dd781c_342334cuda3std6ranges3__45__cpo4swapE:
	.zero		1
.L_10:


//--------------------- .nv.constant0._ZN7cutlass13device_kernelINS_4gemm6kernel13GemmUniversalIN4cute5tupleIJiiiiEEENS1_10collective13CollectiveMmaINS1_35MainloopSm100TmaUmmaWarpSpecializedILi17ELi2ELi4ENS5_IJNS4_1CILi1EEESB_SB_EEEEENS5_IJNSA_ILi128EEENSA_ILi64EEESF_EEENS_12float_e4m3_tENS5_IJSB_llEEESH_NS5_IJlSB_lEEENS4_8TiledMMAINS4_8MMA_AtomIJNS4_10MMA_TraitsINS4_19SM100_MMA_F8F6F4_SSEJSH_SH_fSE_SF_NS4_17integral_constantINS4_4UMMA5MajorELSQ_1EEENSO_ISQ_LSQ_0EEENSO_INSP_7ScaleInELST_0EEESU_EEEEEENS4_6LayoutISC_NS5_IJNSA_ILi0EEESY_SY_EEEEENS5_IJNS4_10UnderscoreES11_S11_EEEEENS4_13SM90_TMA_LOADENS4_14ComposedLayoutINS4_7SwizzleILi3ELi4ELi3EEENS4_18smem_ptr_flag_bitsILi8EEENSX_INS5_IJSE_NSA_ILi8EEEEEENS5_IJSB_SE_EEEEEEEvNS4_8identityES14_NS15_INS16_ILi2ELi4ELi3EEES19_NSX_INS5_IJS1A_SF_EEENS5_IJSF_SB_EEEEEEEvS1F_EENS_8epilogue10collective18CollectiveEpilogueINS1M_23Sm100TmaWarpSpecializedILi1ELi1ELi64ELb0ELb0EEEJSG_NS5_IJNSX_ISE_SB_EENSX_ISF_SB_EEEEESH_SJ_SH_SJ_NS1M_6fusion15FusionCallbacksIS1Q_NS1U_17LinearCombinationISH_fSH_fLNS_15FloatRoundStyleE2EEESG_S1T_JEEENS4_5SM1004TMEM4LOAD26SM100_TMEM_LOAD_32dp32b64xES14_S1K_NS4_39AutoVectorizingCopyWithAssumedAlignmentILi128EEENS4_14SM90_TMA_STOREES1K_S25_S25_EEEvvEEEEvNT_6ParamsE --------------------------
	.section	.nv.constant0._ZN7cutlass13device_kernelINS_4gemm6kernel13GemmUniversalIN4cute5tupleIJiiiiEEENS1_10collective13CollectiveMmaINS1_35MainloopSm100TmaUmmaWarpSpecializedILi17ELi2ELi4ENS5_IJNS4_1CILi1EEESB_SB_EEEEENS5_IJNSA_ILi128EEENSA_ILi64EEESF_EEENS_12float_e4m3_tENS5_IJSB_llEEESH_NS5_IJlSB_lEEENS4_8TiledMMAINS4_8MMA_AtomIJNS4_10MMA_TraitsINS4_19SM100_MMA_F8F6F4_SSEJSH_SH_fSE_SF_NS4_17integral_constantINS4_4UMMA5MajorELSQ_1EEENSO_ISQ_LSQ_0EEENSO_INSP_7ScaleInELST_0EEESU_EEEEEENS4_6LayoutISC_NS5_IJNSA_ILi0EEESY_SY_EEEEENS5_IJNS4_10UnderscoreES11_S11_EEEEENS4_13SM90_TMA_LOADENS4_14ComposedLayoutINS4_7SwizzleILi3ELi4ELi3EEENS4_18smem_ptr_flag_bitsILi8EEENSX_INS5_IJSE_NSA_ILi8EEEEEENS5_IJSB_SE_EEEEEEEvNS4_8identityES14_NS15_INS16_ILi2ELi4ELi3EEES19_NSX_INS5_IJS1A_SF_EEENS5_IJSF_SB_EEEEEEEvS1F_EENS_8epilogue10collective18CollectiveEpilogueINS1M_23Sm100TmaWarpSpecializedILi1ELi1ELi64ELb0ELb0EEEJSG_NS5_IJNSX_ISE_SB_EENSX_ISF_SB_EEEEESH_SJ_SH_SJ_NS1M_6fusion15FusionCallbacksIS1Q_NS1U_17LinearCombinationISH_fSH_fLNS_15FloatRoundStyleE2EEESG_S1T_JEEENS4_5SM1004TMEM4LOAD26SM100_TMEM_LOAD_32dp32b64xES14_S1K_NS4_39AutoVectorizingCopyWithAssumedAlignmentILi128EEENS4_14SM90_TMA_STOREES1K_S25_S25_EEEvvEEEEvNT_6ParamsE,"a",@progbits
	.sectionflags	@""
	.align	4
.nv.constant0._ZN7cutlass13device_kernelINS_4gemm6kernel13GemmUniversalIN4cute5tupleIJiiiiEEENS1_10collective13CollectiveMmaINS1_35MainloopSm100TmaUmmaWarpSpecializedILi17ELi2ELi4ENS5_IJNS4_1CILi1EEESB_SB_EEEEENS5_IJNSA_ILi128EEENSA_ILi64EEESF_EEENS_12float_e4m3_tENS5_IJSB_llEEESH_NS5_IJlSB_lEEENS4_8TiledMMAINS4_8MMA_AtomIJNS4_10MMA_TraitsINS4_19SM100_MMA_F8F6F4_SSEJSH_SH_fSE_SF_NS4_17integral_constantINS4_4UMMA5MajorELSQ_1EEENSO_ISQ_LSQ_0EEENSO_INSP_7ScaleInELST_0EEESU_EEEEEENS4_6LayoutISC_NS5_IJNSA_ILi0EEESY_SY_EEEEENS5_IJNS4_10UnderscoreES11_S11_EEEEENS4_13SM90_TMA_LOADENS4_14ComposedLayoutINS4_7SwizzleILi3ELi4ELi3EEENS4_18smem_ptr_flag_bitsILi8EEENSX_INS5_IJSE_NSA_ILi8EEEEEENS5_IJSB_SE_EEEEEEEvNS4_8identityES14_NS15_INS16_ILi2ELi4ELi3EEES19_NSX_INS5_IJS1A_SF_EEENS5_IJSF_SB_EEEEEEEvS1F_EENS_8epilogue10collective18CollectiveEpilogueINS1M_23Sm100TmaWarpSpecializedILi1ELi1ELi64ELb0ELb0EEEJSG_NS5_IJNSX_ISE_SB_EENSX_ISF_SB_EEEEESH_SJ_SH_SJ_NS1M_6fusion15FusionCallbacksIS1Q_NS1U_17LinearCombinationISH_fSH_fLNS_15FloatRoundStyleE2EEESG_S1T_JEEENS4_5SM1004TMEM4LOAD26SM100_TMEM_LOAD_32dp32b64xES14_S1K_NS4_39AutoVectorizingCopyWithAssumedAlignmentILi128EEENS4_14SM90_TMA_STOREES1K_S25_S25_EEEvvEEEEvNT_6ParamsE:
	.zero		2944


//--------------------- SYMBOLS --------------------------

	.type		.nv.reservedSmem.offset0,@object
	.size		.nv.reservedSmem.offset0,0x4
	.type		.nv.reservedSmem.cap,@object
	.size		.nv.reservedSmem.cap,0x4
	.type		__assertfail,@function
